//
// Generated by NVIDIA NVVM Compiler
//
// Compiler Build ID: CL-36424714
// Cuda compilation tools, release 13.0, V13.0.88
// Based on NVVM 20.0.0
//

.version 9.0
.target sm_100
.address_size 64

	// .globl	_Z11mcmc_kernelPfPKfP17curandStateXORWOWiiiiffff
.global .align 4 .b8 precalc_xorwow_matrix[102400];
.global .align 4 .b8 precalc_xorwow_offset_matrix[102400];
.global .align 4 .b8 mrg32k3aM1[2304];
.global .align 4 .b8 mrg32k3aM2[2304];
.global .align 4 .b8 mrg32k3aM1SubSeq[2016];
.global .align 4 .b8 mrg32k3aM2SubSeq[2016];
.global .align 4 .b8 mrg32k3aM1Seq[2304];
.global .align 4 .b8 mrg32k3aM2Seq[2304];
.const .align 8 .b8 __cr_lgamma_table[72];

.visible .entry _Z11mcmc_kernelPfPKfP17curandStateXORWOWiiiiffff(
	.param .u64 .ptr .align 1 _Z11mcmc_kernelPfPKfP17curandStateXORWOWiiiiffff_param_0,
	.param .u64 .ptr .align 1 _Z11mcmc_kernelPfPKfP17curandStateXORWOWiiiiffff_param_1,
	.param .u64 .ptr .align 1 _Z11mcmc_kernelPfPKfP17curandStateXORWOWiiiiffff_param_2,
	.param .u32 _Z11mcmc_kernelPfPKfP17curandStateXORWOWiiiiffff_param_3,
	.param .u32 _Z11mcmc_kernelPfPKfP17curandStateXORWOWiiiiffff_param_4,
	.param .u32 _Z11mcmc_kernelPfPKfP17curandStateXORWOWiiiiffff_param_5,
	.param .u32 _Z11mcmc_kernelPfPKfP17curandStateXORWOWiiiiffff_param_6,
	.param .f32 _Z11mcmc_kernelPfPKfP17curandStateXORWOWiiiiffff_param_7,
	.param .f32 _Z11mcmc_kernelPfPKfP17curandStateXORWOWiiiiffff_param_8,
	.param .f32 _Z11mcmc_kernelPfPKfP17curandStateXORWOWiiiiffff_param_9,
	.param .f32 _Z11mcmc_kernelPfPKfP17curandStateXORWOWiiiiffff_param_10
)
{
	.reg .pred 	%p<52>;
	.reg .b32 	%r<154>;
	.reg .b32 	%f<361>;
	.reg .b64 	%rd<17>;
	.reg .b64 	%fd<2>;

	ld.param.u64 	%rd7, [_Z11mcmc_kernelPfPKfP17curandStateXORWOWiiiiffff_param_1];
	ld.param.u64 	%rd6, [_Z11mcmc_kernelPfPKfP17curandStateXORWOWiiiiffff_param_2];
	ld.param.u32 	%r45, [_Z11mcmc_kernelPfPKfP17curandStateXORWOWiiiiffff_param_3];
	ld.param.u32 	%r48, [_Z11mcmc_kernelPfPKfP17curandStateXORWOWiiiiffff_param_4];
	ld.param.u32 	%r46, [_Z11mcmc_kernelPfPKfP17curandStateXORWOWiiiiffff_param_5];
	ld.param.u32 	%r47, [_Z11mcmc_kernelPfPKfP17curandStateXORWOWiiiiffff_param_6];
	ld.param.f32 	%f45, [_Z11mcmc_kernelPfPKfP17curandStateXORWOWiiiiffff_param_7];
	ld.param.f32 	%f46, [_Z11mcmc_kernelPfPKfP17curandStateXORWOWiiiiffff_param_8];
	ld.param.f32 	%f47, [_Z11mcmc_kernelPfPKfP17curandStateXORWOWiiiiffff_param_9];
	cvta.to.global.u64 	%rd1, %rd7;
	mov.u32 	%r49, %ctaid.x;
	mov.u32 	%r50, %ntid.x;
	mov.u32 	%r51, %tid.x;
	mad.lo.s32 	%r1, %r49, %r50, %r51;
	setp.ge.s32 	%p1, %r1, %r48;
	@%p1 bra 	$L__BB0_33;
	cvta.to.global.u64 	%rd8, %rd6;
	mul.wide.s32 	%rd9, %r1, 48;
	add.s64 	%rd2, %rd8, %rd9;
	ld.global.v2.u32 	{%r144, %r152}, [%rd2];
	ld.global.v2.u32 	{%r151, %r150}, [%rd2+8];
	ld.global.v2.u32 	{%r149, %r148}, [%rd2+16];
	ld.global.v2.u32 	{%r137, %r9}, [%rd2+24];
	ld.global.f32 	%f349, [%rd2+32];
	ld.global.f64 	%fd1, [%rd2+40];
	add.s32 	%r11, %r47, %r46;
	setp.lt.s32 	%p2, %r11, 1;
	mov.f32 	%f360, %f46;
	@%p2 bra 	$L__BB0_32;
	neg.s32 	%r12, %r45;
	mov.b32 	%r130, 0;
	ld.param.f32 	%f346, [_Z11mcmc_kernelPfPKfP17curandStateXORWOWiiiiffff_param_10];
	mov.f32 	%f360, %f46;
	mov.u32 	%r143, %r152;
	mov.u32 	%r142, %r151;
	mov.u32 	%r134, %r150;
	mov.u32 	%r135, %r149;
$L__BB0_3:
	setp.eq.s32 	%p3, %r137, 1;
	mov.b32 	%r137, 0;
	mov.u32 	%r149, %r148;
	mov.u32 	%r150, %r135;
	mov.u32 	%r151, %r134;
	mov.f32 	%f350, %f349;
	@%p3 bra 	$L__BB0_5;
	shr.u32 	%r55, %r143, 2;
	xor.b32  	%r56, %r55, %r143;
	shl.b32 	%r57, %r148, 4;
	shl.b32 	%r58, %r56, 1;
	xor.b32  	%r59, %r57, %r58;
	xor.b32  	%r60, %r59, %r148;
	xor.b32  	%r150, %r60, %r56;
	add.s32 	%r61, %r144, %r150;
	add.s32 	%r62, %r61, 362437;
	shr.u32 	%r63, %r142, 2;
	xor.b32  	%r64, %r63, %r142;
	shl.b32 	%r65, %r150, 4;
	shl.b32 	%r66, %r64, 1;
	xor.b32  	%r67, %r66, %r65;
	xor.b32  	%r68, %r67, %r64;
	xor.b32  	%r149, %r68, %r150;
	add.s32 	%r144, %r144, 724874;
	add.s32 	%r69, %r149, %r144;
	cvt.rn.f32.u32 	%f49, %r62;
	fma.rn.f32 	%f50, %f49, 0f2F800000, 0f2F000000;
	cvt.rn.f32.u32 	%f51, %r69;
	fma.rn.f32 	%f52, %f51, 0f30C90FDB, 0f30490FDB;
	setp.lt.f32 	%p4, %f50, 0f00800000;
	mul.f32 	%f53, %f50, 0f4B000000;
	selp.f32 	%f54, %f53, %f50, %p4;
	selp.f32 	%f55, 0fC1B80000, 0f00000000, %p4;
	mov.b32 	%r70, %f54;
	add.s32 	%r71, %r70, -1059760811;
	and.b32  	%r72, %r71, -8388608;
	sub.s32 	%r73, %r70, %r72;
	mov.b32 	%f56, %r73;
	cvt.rn.f32.s32 	%f57, %r72;
	fma.rn.f32 	%f58, %f57, 0f34000000, %f55;
	add.f32 	%f59, %f56, 0fBF800000;
	fma.rn.f32 	%f60, %f59, 0fBE055027, 0f3E1039F6;
	fma.rn.f32 	%f61, %f60, %f59, 0fBDF8CDCC;
	fma.rn.f32 	%f62, %f61, %f59, 0f3E0F2955;
	fma.rn.f32 	%f63, %f62, %f59, 0fBE2AD8B9;
	fma.rn.f32 	%f64, %f63, %f59, 0f3E4CED0B;
	fma.rn.f32 	%f65, %f64, %f59, 0fBE7FFF22;
	fma.rn.f32 	%f66, %f65, %f59, 0f3EAAAA78;
	fma.rn.f32 	%f67, %f66, %f59, 0fBF000000;
	mul.f32 	%f68, %f59, %f67;
	fma.rn.f32 	%f69, %f68, %f59, %f59;
	fma.rn.f32 	%f70, %f58, 0f3F317218, %f69;
	setp.gt.u32 	%p5, %r70, 2139095039;
	fma.rn.f32 	%f71, %f54, 0f7F800000, 0f7F800000;
	selp.f32 	%f72, %f71, %f70, %p5;
	setp.eq.f32 	%p6, %f54, 0f00000000;
	mul.f32 	%f73, %f72, 0fC0000000;
	selp.f32 	%f74, 0f7F800000, %f73, %p6;
	sqrt.rn.f32 	%f75, %f74;
	sin.approx.f32 	%f76, %f52;
	cos.approx.f32 	%f77, %f52;
	mul.f32 	%f350, %f75, %f76;
	mul.f32 	%f349, %f75, %f77;
	mov.b32 	%r137, 1;
	mov.u32 	%r151, %r148;
	mov.u32 	%r142, %r135;
	mov.u32 	%r143, %r134;
$L__BB0_5:
	mov.u32 	%r152, %r142;
	fma.rn.f32 	%f8, %f346, %f350, %f360;
	sub.f32 	%f9, %f360, %f46;
	abs.f32 	%f10, %f9;
	setp.eq.f32 	%p7, %f9, 0f3F800000;
	mov.f32 	%f351, 0f3F800000;
	@%p7 bra 	$L__BB0_10;
	setp.num.f32 	%p8, %f10, %f10;
	@%p8 bra 	$L__BB0_8;
	mov.f32 	%f134, 0f40000000;
	add.rn.f32 	%f351, %f9, %f134;
	bra.uni 	$L__BB0_10;
$L__BB0_8:
	setp.lt.f32 	%p9, %f10, 0f00800000;
	mul.f32 	%f79, %f10, 0f4B800000;
	selp.f32 	%f80, %f79, %f10, %p9;
	mov.b32 	%r74, %f80;
	add.s32 	%r75, %r74, -1060439283;
	and.b32  	%r76, %r75, -8388608;
	sub.s32 	%r77, %r74, %r76;
	mov.b32 	%f81, %r77;
	cvt.rn.f32.s32 	%f82, %r76;
	selp.f32 	%f83, 0fC1C00000, 0f00000000, %p9;
	fma.rn.f32 	%f84, %f82, 0f34000000, %f83;
	add.f32 	%f85, %f81, 0fBF800000;
	add.f32 	%f86, %f81, 0f3F800000;
	rcp.approx.ftz.f32 	%f87, %f86;
	add.f32 	%f88, %f85, %f85;
	mul.f32 	%f89, %f88, %f87;
	mul.f32 	%f90, %f89, %f89;
	neg.f32 	%f91, %f89;
	sub.f32 	%f92, %f85, %f89;
	add.f32 	%f93, %f92, %f92;
	fma.rn.f32 	%f94, %f91, %f85, %f93;
	mul.rn.f32 	%f95, %f87, %f94;
	fma.rn.f32 	%f96, %f90, 0f3A2C32E4, 0f3B52E7DB;
	fma.rn.f32 	%f97, %f96, %f90, 0f3C93BB73;
	fma.rn.f32 	%f98, %f97, %f90, 0f3DF6384F;
	mul.rn.f32 	%f99, %f98, %f90;
	fma.rn.f32 	%f100, %f89, 0f3FB8AA3B, %f84;
	mul.f32 	%f101, %f99, 0f40400000;
	sub.f32 	%f102, %f84, %f100;
	fma.rn.f32 	%f103, %f89, 0f3FB8AA3B, %f102;
	fma.rn.f32 	%f104, %f95, 0f3FB8AA3B, %f103;
	fma.rn.f32 	%f105, %f89, 0f32A55E34, %f104;
	fma.rn.f32 	%f106, %f101, %f95, %f105;
	fma.rn.f32 	%f107, %f99, %f89, %f106;
	add.rn.f32 	%f108, %f100, %f107;
	mov.f32 	%f109, 0f40000000;
	mul.rn.f32 	%f110, %f108, %f109;
	cvt.rni.f32.f32 	%f111, %f110;
	sub.f32 	%f112, %f110, %f111;
	neg.f32 	%f113, %f110;
	fma.rn.f32 	%f114, %f108, 0f40000000, %f113;
	neg.f32 	%f115, %f100;
	add.rn.f32 	%f116, %f108, %f115;
	neg.f32 	%f117, %f116;
	add.rn.f32 	%f118, %f107, %f117;
	fma.rn.f32 	%f119, %f118, 0f40000000, %f114;
	add.f32 	%f120, %f112, %f119;
	setp.gt.f32 	%p10, %f111, 0f00000000;
	selp.b32 	%r78, 0, -2097152000, %p10;
	setp.neu.f32 	%p11, %f9, 0f00000000;
	setp.neu.f32 	%p12, %f10, 0f7F800000;
	setp.lt.f32 	%p13, %f110, 0f00000000;
	selp.f32 	%f121, 0f00000000, 0f7F800000, %p13;
	abs.f32 	%f122, %f110;
	setp.gt.f32 	%p14, %f122, 0f43180000;
	cvt.rzi.s32.f32 	%r79, %f111;
	shl.b32 	%r80, %r79, 23;
	sub.s32 	%r81, %r80, %r78;
	mov.b32 	%f123, %r81;
	add.s32 	%r82, %r78, 2130706432;
	mov.b32 	%f124, %r82;
	fma.rn.f32 	%f125, %f120, 0f391FCB8E, 0f3AAF85ED;
	fma.rn.f32 	%f126, %f125, %f120, 0f3C1D9856;
	fma.rn.f32 	%f127, %f126, %f120, 0f3D6357BB;
	fma.rn.f32 	%f128, %f127, %f120, 0f3E75FDEC;
	fma.rn.f32 	%f129, %f128, %f120, 0f3F317218;
	fma.rn.f32 	%f130, %f129, %f120, 0f3F800000;
	mul.f32 	%f131, %f130, %f124;
	mul.f32 	%f132, %f131, %f123;
	selp.f32 	%f351, %f121, %f132, %p14;
	and.pred  	%p15, %p11, %p12;
	@%p15 bra 	$L__BB0_10;
	add.f32 	%f133, %f9, %f9;
	mov.b32 	%r83, %f133;
	and.b32  	%r84, %r83, 2147483647;
	mov.b32 	%f351, %r84;
$L__BB0_10:
	setp.lt.s32 	%p16, %r45, 1;
	mul.f32 	%f15, %f351, 0f3F000000;
	mov.f32 	%f354, 0f00000000;
	@%p16 bra 	$L__BB0_18;
	mov.f32 	%f354, 0f00000000;
	mov.u64 	%rd16, %rd1;
	mov.u32 	%r145, %r12;
$L__BB0_12:
	ld.global.f32 	%f138, [%rd16];
	sub.f32 	%f17, %f138, %f360;
	abs.f32 	%f18, %f17;
	setp.eq.f32 	%p17, %f17, 0f3F800000;
	mov.f32 	%f353, 0f3F800000;
	@%p17 bra 	$L__BB0_17;
	setp.num.f32 	%p18, %f18, %f18;
	@%p18 bra 	$L__BB0_15;
	mov.f32 	%f196, 0f40000000;
	add.rn.f32 	%f353, %f17, %f196;
	bra.uni 	$L__BB0_17;
$L__BB0_15:
	abs.f32 	%f139, %f17;
	setp.lt.f32 	%p19, %f139, 0f00800000;
	mul.f32 	%f141, %f139, 0f4B800000;
	selp.f32 	%f142, %f141, %f139, %p19;
	mov.b32 	%r85, %f142;
	add.s32 	%r86, %r85, -1060439283;
	and.b32  	%r87, %r86, -8388608;
	sub.s32 	%r88, %r85, %r87;
	mov.b32 	%f143, %r88;
	cvt.rn.f32.s32 	%f144, %r87;
	selp.f32 	%f145, 0fC1C00000, 0f00000000, %p19;
	fma.rn.f32 	%f146, %f144, 0f34000000, %f145;
	add.f32 	%f147, %f143, 0fBF800000;
	add.f32 	%f148, %f143, 0f3F800000;
	rcp.approx.ftz.f32 	%f149, %f148;
	add.f32 	%f150, %f147, %f147;
	mul.f32 	%f151, %f150, %f149;
	mul.f32 	%f152, %f151, %f151;
	neg.f32 	%f153, %f151;
	sub.f32 	%f154, %f147, %f151;
	add.f32 	%f155, %f154, %f154;
	fma.rn.f32 	%f156, %f153, %f147, %f155;
	mul.rn.f32 	%f157, %f149, %f156;
	fma.rn.f32 	%f158, %f152, 0f3A2C32E4, 0f3B52E7DB;
	fma.rn.f32 	%f159, %f158, %f152, 0f3C93BB73;
	fma.rn.f32 	%f160, %f159, %f152, 0f3DF6384F;
	mul.rn.f32 	%f161, %f160, %f152;
	fma.rn.f32 	%f162, %f151, 0f3FB8AA3B, %f146;
	mul.f32 	%f163, %f161, 0f40400000;
	sub.f32 	%f164, %f146, %f162;
	fma.rn.f32 	%f165, %f151, 0f3FB8AA3B, %f164;
	fma.rn.f32 	%f166, %f157, 0f3FB8AA3B, %f165;
	fma.rn.f32 	%f167, %f151, 0f32A55E34, %f166;
	fma.rn.f32 	%f168, %f163, %f157, %f167;
	fma.rn.f32 	%f169, %f161, %f151, %f168;
	add.rn.f32 	%f170, %f162, %f169;
	mov.f32 	%f171, 0f40000000;
	mul.rn.f32 	%f172, %f170, %f171;
	cvt.rni.f32.f32 	%f173, %f172;
	sub.f32 	%f174, %f172, %f173;
	neg.f32 	%f175, %f172;
	fma.rn.f32 	%f176, %f170, 0f40000000, %f175;
	neg.f32 	%f177, %f162;
	add.rn.f32 	%f178, %f170, %f177;
	neg.f32 	%f179, %f178;
	add.rn.f32 	%f180, %f169, %f179;
	fma.rn.f32 	%f181, %f180, 0f40000000, %f176;
	add.f32 	%f182, %f174, %f181;
	setp.gt.f32 	%p20, %f173, 0f00000000;
	selp.b32 	%r89, 0, -2097152000, %p20;
	setp.neu.f32 	%p21, %f17, 0f00000000;
	setp.neu.f32 	%p22, %f139, 0f7F800000;
	setp.lt.f32 	%p23, %f172, 0f00000000;
	selp.f32 	%f183, 0f00000000, 0f7F800000, %p23;
	abs.f32 	%f184, %f172;
	setp.gt.f32 	%p24, %f184, 0f43180000;
	cvt.rzi.s32.f32 	%r90, %f173;
	shl.b32 	%r91, %r90, 23;
	sub.s32 	%r92, %r91, %r89;
	mov.b32 	%f185, %r92;
	add.s32 	%r93, %r89, 2130706432;
	mov.b32 	%f186, %r93;
	fma.rn.f32 	%f187, %f182, 0f391FCB8E, 0f3AAF85ED;
	fma.rn.f32 	%f188, %f187, %f182, 0f3C1D9856;
	fma.rn.f32 	%f189, %f188, %f182, 0f3D6357BB;
	fma.rn.f32 	%f190, %f189, %f182, 0f3E75FDEC;
	fma.rn.f32 	%f191, %f190, %f182, 0f3F317218;
	fma.rn.f32 	%f192, %f191, %f182, 0f3F800000;
	mul.f32 	%f193, %f192, %f186;
	mul.f32 	%f194, %f193, %f185;
	selp.f32 	%f353, %f183, %f194, %p24;
	and.pred  	%p25, %p21, %p22;
	@%p25 bra 	$L__BB0_17;
	add.f32 	%f195, %f17, %f17;
	mov.b32 	%r94, %f195;
	and.b32  	%r95, %r94, 2147483647;
	mov.b32 	%f353, %r95;
$L__BB0_17:
	mul.f32 	%f197, %f353, 0fBF000000;
	div.rn.f32 	%f198, %f197, %f45;
	add.f32 	%f354, %f354, %f198;
	add.s32 	%r145, %r145, 1;
	setp.ne.s32 	%p26, %r145, 0;
	add.s64 	%rd16, %rd16, 4;
	@%p26 bra 	$L__BB0_12;
$L__BB0_18:
	div.rn.f32 	%f200, %f15, %f47;
	sub.f32 	%f25, %f354, %f200;
	sub.f32 	%f26, %f8, %f46;
	abs.f32 	%f27, %f26;
	setp.eq.f32 	%p27, %f26, 0f3F800000;
	mov.f32 	%f355, 0f3F800000;
	@%p27 bra 	$L__BB0_23;
	setp.num.f32 	%p28, %f27, %f27;
	@%p28 bra 	$L__BB0_21;
	mov.f32 	%f256, 0f40000000;
	add.rn.f32 	%f355, %f26, %f256;
	bra.uni 	$L__BB0_23;
$L__BB0_21:
	setp.lt.f32 	%p29, %f27, 0f00800000;
	mul.f32 	%f201, %f27, 0f4B800000;
	selp.f32 	%f202, %f201, %f27, %p29;
	mov.b32 	%r96, %f202;
	add.s32 	%r97, %r96, -1060439283;
	and.b32  	%r98, %r97, -8388608;
	sub.s32 	%r99, %r96, %r98;
	mov.b32 	%f203, %r99;
	cvt.rn.f32.s32 	%f204, %r98;
	selp.f32 	%f205, 0fC1C00000, 0f00000000, %p29;
	fma.rn.f32 	%f206, %f204, 0f34000000, %f205;
	add.f32 	%f207, %f203, 0fBF800000;
	add.f32 	%f208, %f203, 0f3F800000;
	rcp.approx.ftz.f32 	%f209, %f208;
	add.f32 	%f210, %f207, %f207;
	mul.f32 	%f211, %f210, %f209;
	mul.f32 	%f212, %f211, %f211;
	neg.f32 	%f213, %f211;
	sub.f32 	%f214, %f207, %f211;
	add.f32 	%f215, %f214, %f214;
	fma.rn.f32 	%f216, %f213, %f207, %f215;
	mul.rn.f32 	%f217, %f209, %f216;
	fma.rn.f32 	%f218, %f212, 0f3A2C32E4, 0f3B52E7DB;
	fma.rn.f32 	%f219, %f218, %f212, 0f3C93BB73;
	fma.rn.f32 	%f220, %f219, %f212, 0f3DF6384F;
	mul.rn.f32 	%f221, %f220, %f212;
	fma.rn.f32 	%f222, %f211, 0f3FB8AA3B, %f206;
	mul.f32 	%f223, %f221, 0f40400000;
	sub.f32 	%f224, %f206, %f222;
	fma.rn.f32 	%f225, %f211, 0f3FB8AA3B, %f224;
	fma.rn.f32 	%f226, %f217, 0f3FB8AA3B, %f225;
	fma.rn.f32 	%f227, %f211, 0f32A55E34, %f226;
	fma.rn.f32 	%f228, %f223, %f217, %f227;
	fma.rn.f32 	%f229, %f221, %f211, %f228;
	add.rn.f32 	%f230, %f222, %f229;
	mov.f32 	%f231, 0f40000000;
	mul.rn.f32 	%f232, %f230, %f231;
	cvt.rni.f32.f32 	%f233, %f232;
	sub.f32 	%f234, %f232, %f233;
	neg.f32 	%f235, %f232;
	fma.rn.f32 	%f236, %f230, 0f40000000, %f235;
	neg.f32 	%f237, %f222;
	add.rn.f32 	%f238, %f230, %f237;
	neg.f32 	%f239, %f238;
	add.rn.f32 	%f240, %f229, %f239;
	fma.rn.f32 	%f241, %f240, 0f40000000, %f236;
	add.f32 	%f242, %f234, %f241;
	setp.gt.f32 	%p30, %f233, 0f00000000;
	selp.b32 	%r100, 0, -2097152000, %p30;
	setp.neu.f32 	%p31, %f26, 0f00000000;
	setp.neu.f32 	%p32, %f27, 0f7F800000;
	setp.lt.f32 	%p33, %f232, 0f00000000;
	selp.f32 	%f243, 0f00000000, 0f7F800000, %p33;
	abs.f32 	%f244, %f232;
	setp.gt.f32 	%p34, %f244, 0f43180000;
	cvt.rzi.s32.f32 	%r101, %f233;
	shl.b32 	%r102, %r101, 23;
	sub.s32 	%r103, %r102, %r100;
	mov.b32 	%f245, %r103;
	add.s32 	%r104, %r100, 2130706432;
	mov.b32 	%f246, %r104;
	fma.rn.f32 	%f247, %f242, 0f391FCB8E, 0f3AAF85ED;
	fma.rn.f32 	%f248, %f247, %f242, 0f3C1D9856;
	fma.rn.f32 	%f249, %f248, %f242, 0f3D6357BB;
	fma.rn.f32 	%f250, %f249, %f242, 0f3E75FDEC;
	fma.rn.f32 	%f251, %f250, %f242, 0f3F317218;
	fma.rn.f32 	%f252, %f251, %f242, 0f3F800000;
	mul.f32 	%f253, %f252, %f246;
	mul.f32 	%f254, %f253, %f245;
	selp.f32 	%f355, %f243, %f254, %p34;
	and.pred  	%p35, %p31, %p32;
	@%p35 bra 	$L__BB0_23;
	add.f32 	%f255, %f26, %f26;
	mov.b32 	%r105, %f255;
	and.b32  	%r106, %r105, 2147483647;
	mov.b32 	%f355, %r106;
$L__BB0_23:
	mul.f32 	%f32, %f355, 0f3F000000;
	mov.f32 	%f358, 0f00000000;
	@%p16 bra 	$L__BB0_31;
	mov.f32 	%f358, 0f00000000;
	mov.b32 	%r146, 0;
$L__BB0_25:
	mul.wide.u32 	%rd10, %r146, 4;
	add.s64 	%rd11, %rd1, %rd10;
	ld.global.f32 	%f260, [%rd11];
	sub.f32 	%f34, %f260, %f8;
	abs.f32 	%f35, %f34;
	setp.eq.f32 	%p37, %f34, 0f3F800000;
	mov.f32 	%f357, 0f3F800000;
	@%p37 bra 	$L__BB0_30;
	setp.num.f32 	%p38, %f35, %f35;
	@%p38 bra 	$L__BB0_28;
	mov.f32 	%f316, 0f40000000;
	add.rn.f32 	%f357, %f34, %f316;
	bra.uni 	$L__BB0_30;
$L__BB0_28:
	setp.lt.f32 	%p39, %f35, 0f00800000;
	mul.f32 	%f261, %f35, 0f4B800000;
	selp.f32 	%f262, %f261, %f35, %p39;
	mov.b32 	%r108, %f262;
	add.s32 	%r109, %r108, -1060439283;
	and.b32  	%r110, %r109, -8388608;
	sub.s32 	%r111, %r108, %r110;
	mov.b32 	%f263, %r111;
	cvt.rn.f32.s32 	%f264, %r110;
	selp.f32 	%f265, 0fC1C00000, 0f00000000, %p39;
	fma.rn.f32 	%f266, %f264, 0f34000000, %f265;
	add.f32 	%f267, %f263, 0fBF800000;
	add.f32 	%f268, %f263, 0f3F800000;
	rcp.approx.ftz.f32 	%f269, %f268;
	add.f32 	%f270, %f267, %f267;
	mul.f32 	%f271, %f270, %f269;
	mul.f32 	%f272, %f271, %f271;
	neg.f32 	%f273, %f271;
	sub.f32 	%f274, %f267, %f271;
	add.f32 	%f275, %f274, %f274;
	fma.rn.f32 	%f276, %f273, %f267, %f275;
	mul.rn.f32 	%f277, %f269, %f276;
	fma.rn.f32 	%f278, %f272, 0f3A2C32E4, 0f3B52E7DB;
	fma.rn.f32 	%f279, %f278, %f272, 0f3C93BB73;
	fma.rn.f32 	%f280, %f279, %f272, 0f3DF6384F;
	mul.rn.f32 	%f281, %f280, %f272;
	fma.rn.f32 	%f282, %f271, 0f3FB8AA3B, %f266;
	mul.f32 	%f283, %f281, 0f40400000;
	sub.f32 	%f284, %f266, %f282;
	fma.rn.f32 	%f285, %f271, 0f3FB8AA3B, %f284;
	fma.rn.f32 	%f286, %f277, 0f3FB8AA3B, %f285;
	fma.rn.f32 	%f287, %f271, 0f32A55E34, %f286;
	fma.rn.f32 	%f288, %f283, %f277, %f287;
	fma.rn.f32 	%f289, %f281, %f271, %f288;
	add.rn.f32 	%f290, %f282, %f289;
	mov.f32 	%f291, 0f40000000;
	mul.rn.f32 	%f292, %f290, %f291;
	cvt.rni.f32.f32 	%f293, %f292;
	sub.f32 	%f294, %f292, %f293;
	neg.f32 	%f295, %f292;
	fma.rn.f32 	%f296, %f290, 0f40000000, %f295;
	neg.f32 	%f297, %f282;
	add.rn.f32 	%f298, %f290, %f297;
	neg.f32 	%f299, %f298;
	add.rn.f32 	%f300, %f289, %f299;
	fma.rn.f32 	%f301, %f300, 0f40000000, %f296;
	add.f32 	%f302, %f294, %f301;
	setp.gt.f32 	%p40, %f293, 0f00000000;
	selp.b32 	%r112, 0, -2097152000, %p40;
	setp.neu.f32 	%p41, %f34, 0f00000000;
	setp.neu.f32 	%p42, %f35, 0f7F800000;
	setp.lt.f32 	%p43, %f292, 0f00000000;
	selp.f32 	%f303, 0f00000000, 0f7F800000, %p43;
	abs.f32 	%f304, %f292;
	setp.gt.f32 	%p44, %f304, 0f43180000;
	cvt.rzi.s32.f32 	%r113, %f293;
	shl.b32 	%r114, %r113, 23;
	sub.s32 	%r115, %r114, %r112;
	mov.b32 	%f305, %r115;
	add.s32 	%r116, %r112, 2130706432;
	mov.b32 	%f306, %r116;
	fma.rn.f32 	%f307, %f302, 0f391FCB8E, 0f3AAF85ED;
	fma.rn.f32 	%f308, %f307, %f302, 0f3C1D9856;
	fma.rn.f32 	%f309, %f308, %f302, 0f3D6357BB;
	fma.rn.f32 	%f310, %f309, %f302, 0f3E75FDEC;
	fma.rn.f32 	%f311, %f310, %f302, 0f3F317218;
	fma.rn.f32 	%f312, %f311, %f302, 0f3F800000;
	mul.f32 	%f313, %f312, %f306;
	mul.f32 	%f314, %f313, %f305;
	selp.f32 	%f357, %f303, %f314, %p44;
	and.pred  	%p45, %p41, %p42;
	@%p45 bra 	$L__BB0_30;
	add.f32 	%f315, %f34, %f34;
	mov.b32 	%r117, %f315;
	and.b32  	%r118, %r117, 2147483647;
	mov.b32 	%f357, %r118;
$L__BB0_30:
	mul.f32 	%f317, %f357, 0fBF000000;
	div.rn.f32 	%f318, %f317, %f45;
	add.f32 	%f358, %f358, %f318;
	add.s32 	%r146, %r146, 1;
	setp.ne.s32 	%p46, %r146, %r45;
	@%p46 bra 	$L__BB0_25;
$L__BB0_31:
	div.rn.f32 	%f319, %f32, %f47;
	sub.f32 	%f320, %f358, %f319;
	sub.f32 	%f321, %f320, %f25;
	min.f32 	%f322, %f321, 0f00000000;
	shr.u32 	%r119, %r143, 2;
	xor.b32  	%r120, %r119, %r143;
	shl.b32 	%r121, %r149, 4;
	shl.b32 	%r122, %r120, 1;
	xor.b32  	%r123, %r121, %r122;
	xor.b32  	%r124, %r123, %r149;
	xor.b32  	%r148, %r124, %r120;
	add.s32 	%r144, %r144, 362437;
	add.s32 	%r125, %r148, %r144;
	cvt.rn.f32.u32 	%f323, %r125;
	fma.rn.f32 	%f324, %f323, 0f2F800000, 0f2F000000;
	setp.lt.f32 	%p47, %f324, 0f00800000;
	mul.f32 	%f325, %f324, 0f4B000000;
	selp.f32 	%f326, %f325, %f324, %p47;
	selp.f32 	%f327, 0fC1B80000, 0f00000000, %p47;
	mov.b32 	%r126, %f326;
	add.s32 	%r127, %r126, -1059760811;
	and.b32  	%r128, %r127, -8388608;
	sub.s32 	%r129, %r126, %r128;
	mov.b32 	%f328, %r129;
	cvt.rn.f32.s32 	%f329, %r128;
	fma.rn.f32 	%f330, %f329, 0f34000000, %f327;
	add.f32 	%f331, %f328, 0fBF800000;
	fma.rn.f32 	%f332, %f331, 0fBE055027, 0f3E1039F6;
	fma.rn.f32 	%f333, %f332, %f331, 0fBDF8CDCC;
	fma.rn.f32 	%f334, %f333, %f331, 0f3E0F2955;
	fma.rn.f32 	%f335, %f334, %f331, 0fBE2AD8B9;
	fma.rn.f32 	%f336, %f335, %f331, 0f3E4CED0B;
	fma.rn.f32 	%f337, %f336, %f331, 0fBE7FFF22;
	fma.rn.f32 	%f338, %f337, %f331, 0f3EAAAA78;
	fma.rn.f32 	%f339, %f338, %f331, 0fBF000000;
	mul.f32 	%f340, %f331, %f339;
	fma.rn.f32 	%f341, %f340, %f331, %f331;
	fma.rn.f32 	%f342, %f330, 0f3F317218, %f341;
	setp.gt.u32 	%p48, %r126, 2139095039;
	fma.rn.f32 	%f343, %f326, 0f7F800000, 0f7F800000;
	selp.f32 	%f344, %f343, %f342, %p48;
	setp.eq.f32 	%p49, %f326, 0f00000000;
	selp.f32 	%f345, 0fFF800000, %f344, %p49;
	setp.lt.f32 	%p50, %f345, %f322;
	selp.f32 	%f360, %f8, %f360, %p50;
	add.s32 	%r130, %r130, 1;
	setp.ne.s32 	%p51, %r130, %r11;
	mov.u32 	%r143, %r152;
	mov.u32 	%r142, %r151;
	mov.u32 	%r134, %r150;
	mov.u32 	%r135, %r149;
	@%p51 bra 	$L__BB0_3;
$L__BB0_32:
	ld.param.u64 	%rd15, [_Z11mcmc_kernelPfPKfP17curandStateXORWOWiiiiffff_param_0];
	cvta.to.global.u64 	%rd12, %rd15;
	mul.wide.s32 	%rd13, %r1, 4;
	add.s64 	%rd14, %rd12, %rd13;
	st.global.f32 	[%rd14], %f360;
	st.global.v2.u32 	[%rd2], {%r144, %r152};
	st.global.v2.u32 	[%rd2+8], {%r151, %r150};
	st.global.v2.u32 	[%rd2+16], {%r149, %r148};
	st.global.v2.u32 	[%rd2+24], {%r137, %r9};
	st.global.f32 	[%rd2+32], %f349;
	st.global.f64 	[%rd2+40], %fd1;
$L__BB0_33:
	ret;

}
	// .globl	_Z12setup_kernelP17curandStateXORWOWm
.visible .entry _Z12setup_kernelP17curandStateXORWOWm(
	.param .u64 .ptr .align 1 _Z12setup_kernelP17curandStateXORWOWm_param_0,
	.param .u64 _Z12setup_kernelP17curandStateXORWOWm_param_1
)
{
	.reg .pred 	%p<24>;
	.reg .b32 	%r<413>;
	.reg .b64 	%rd<19>;

	ld.param.u64 	%rd8, [_Z12setup_kernelP17curandStateXORWOWm_param_0];
	ld.param.u64 	%rd9, [_Z12setup_kernelP17curandStateXORWOWm_param_1];
	cvta.to.global.u64 	%rd10, %rd8;
	mov.u32 	%r182, %ctaid.x;
	mov.u32 	%r183, %ntid.x;
	mov.u32 	%r184, %tid.x;
	mad.lo.s32 	%r185, %r182, %r183, %r184;
	cvt.s64.s32 	%rd18, %r185;
	mul.wide.s32 	%rd11, %r185, 48;
	add.s64 	%rd2, %rd10, %rd11;
	cvt.u32.u64 	%r186, %rd9;
	xor.b32  	%r187, %r186, -1429050551;
	mul.lo.s32 	%r188, %r187, 1099087573;
	{ .reg .b32 tmp; mov.b64 {tmp, %r189}, %rd9; }
	xor.b32  	%r190, %r189, -136515619;
	mul.lo.s32 	%r191, %r190, -1703105765;
	add.s32 	%r192, %r188, %r191;
	add.s32 	%r193, %r192, 6615241;
	add.s32 	%r194, %r188, 123456789;
	st.global.v2.u32 	[%rd2], {%r193, %r194};
	xor.b32  	%r195, %r188, 362436069;
	add.s32 	%r196, %r191, 521288629;
	st.global.v2.u32 	[%rd2+8], {%r195, %r196};
	xor.b32  	%r197, %r191, 88675123;
	add.s32 	%r198, %r188, 5783321;
	st.global.v2.u32 	[%rd2+16], {%r197, %r198};
	setp.eq.s32 	%p1, %r185, 0;
	@%p1 bra 	$L__BB1_42;
	mov.b32 	%r319, 0;
$L__BB1_2:
	and.b64  	%rd4, %rd18, 3;
	setp.eq.s64 	%p2, %rd4, 0;
	@%p2 bra 	$L__BB1_41;
	mul.wide.u32 	%rd12, %r319, 3200;
	mov.u64 	%rd13, precalc_xorwow_matrix;
	add.s64 	%rd5, %rd13, %rd12;
	cvt.u32.u64 	%r2, %rd4;
	mov.b32 	%r320, 0;
$L__BB1_4:
	mov.b32 	%r333, 0;
	mov.u32 	%r334, %r333;
	mov.u32 	%r335, %r333;
	mov.u32 	%r336, %r333;
	mov.u32 	%r337, %r333;
	mov.u32 	%r326, %r333;
$L__BB1_5:
	mul.wide.u32 	%rd14, %r326, 4;
	add.s64 	%rd15, %rd2, %rd14;
	ld.global.u32 	%r10, [%rd15+4];
	shl.b32 	%r11, %r326, 5;
	mov.b32 	%r332, 0;
$L__BB1_6:
	.pragma "nounroll";
	shr.u32 	%r203, %r10, %r332;
	and.b32  	%r204, %r203, 1;
	setp.eq.b32 	%p3, %r204, 1;
	not.pred 	%p4, %p3;
	add.s32 	%r205, %r11, %r332;
	mul.lo.s32 	%r206, %r205, 5;
	mul.wide.u32 	%rd16, %r206, 4;
	add.s64 	%rd6, %rd5, %rd16;
	@%p4 bra 	$L__BB1_8;
	ld.global.u32 	%r207, [%rd6];
	xor.b32  	%r337, %r337, %r207;
	ld.global.u32 	%r208, [%rd6+4];
	xor.b32  	%r336, %r336, %r208;
	ld.global.u32 	%r209, [%rd6+8];
	xor.b32  	%r335, %r335, %r209;
	ld.global.u32 	%r210, [%rd6+12];
	xor.b32  	%r334, %r334, %r210;
	ld.global.u32 	%r211, [%rd6+16];
	xor.b32  	%r333, %r333, %r211;
$L__BB1_8:
	and.b32  	%r213, %r203, 2;
	setp.eq.s32 	%p5, %r213, 0;
	@%p5 bra 	$L__BB1_10;
	ld.global.u32 	%r214, [%rd6+20];
	xor.b32  	%r337, %r337, %r214;
	ld.global.u32 	%r215, [%rd6+24];
	xor.b32  	%r336, %r336, %r215;
	ld.global.u32 	%r216, [%rd6+28];
	xor.b32  	%r335, %r335, %r216;
	ld.global.u32 	%r217, [%rd6+32];
	xor.b32  	%r334, %r334, %r217;
	ld.global.u32 	%r218, [%rd6+36];
	xor.b32  	%r333, %r333, %r218;
$L__BB1_10:
	and.b32  	%r220, %r203, 4;
	setp.eq.s32 	%p6, %r220, 0;
	@%p6 bra 	$L__BB1_12;
	ld.global.u32 	%r221, [%rd6+40];
	xor.b32  	%r337, %r337, %r221;
	ld.global.u32 	%r222, [%rd6+44];
	xor.b32  	%r336, %r336, %r222;
	ld.global.u32 	%r223, [%rd6+48];
	xor.b32  	%r335, %r335, %r223;
	ld.global.u32 	%r224, [%rd6+52];
	xor.b32  	%r334, %r334, %r224;
	ld.global.u32 	%r225, [%rd6+56];
	xor.b32  	%r333, %r333, %r225;
$L__BB1_12:
	and.b32  	%r227, %r203, 8;
	setp.eq.s32 	%p7, %r227, 0;
	@%p7 bra 	$L__BB1_14;
	ld.global.u32 	%r228, [%rd6+60];
	xor.b32  	%r337, %r337, %r228;
	ld.global.u32 	%r229, [%rd6+64];
	xor.b32  	%r336, %r336, %r229;
	ld.global.u32 	%r230, [%rd6+68];
	xor.b32  	%r335, %r335, %r230;
	ld.global.u32 	%r231, [%rd6+72];
	xor.b32  	%r334, %r334, %r231;
	ld.global.u32 	%r232, [%rd6+76];
	xor.b32  	%r333, %r333, %r232;
$L__BB1_14:
	and.b32  	%r234, %r203, 16;
	setp.eq.s32 	%p8, %r234, 0;
	@%p8 bra 	$L__BB1_16;
	ld.global.u32 	%r235, [%rd6+80];
	xor.b32  	%r337, %r337, %r235;
	ld.global.u32 	%r236, [%rd6+84];
	xor.b32  	%r336, %r336, %r236;
	ld.global.u32 	%r237, [%rd6+88];
	xor.b32  	%r335, %r335, %r237;
	ld.global.u32 	%r238, [%rd6+92];
	xor.b32  	%r334, %r334, %r238;
	ld.global.u32 	%r239, [%rd6+96];
	xor.b32  	%r333, %r333, %r239;
$L__BB1_16:
	and.b32  	%r241, %r203, 32;
	setp.eq.s32 	%p9, %r241, 0;
	@%p9 bra 	$L__BB1_18;
	ld.global.u32 	%r242, [%rd6+100];
	xor.b32  	%r337, %r337, %r242;
	ld.global.u32 	%r243, [%rd6+104];
	xor.b32  	%r336, %r336, %r243;
	ld.global.u32 	%r244, [%rd6+108];
	xor.b32  	%r335, %r335, %r244;
	ld.global.u32 	%r245, [%rd6+112];
	xor.b32  	%r334, %r334, %r245;
	ld.global.u32 	%r246, [%rd6+116];
	xor.b32  	%r333, %r333, %r246;
$L__BB1_18:
	and.b32  	%r248, %r203, 64;
	setp.eq.s32 	%p10, %r248, 0;
	@%p10 bra 	$L__BB1_20;
	ld.global.u32 	%r249, [%rd6+120];
	xor.b32  	%r337, %r337, %r249;
	ld.global.u32 	%r250, [%rd6+124];
	xor.b32  	%r336, %r336, %r250;
	ld.global.u32 	%r251, [%rd6+128];
	xor.b32  	%r335, %r335, %r251;
	ld.global.u32 	%r252, [%rd6+132];
	xor.b32  	%r334, %r334, %r252;
	ld.global.u32 	%r253, [%rd6+136];
	xor.b32  	%r333, %r333, %r253;
$L__BB1_20:
	and.b32  	%r255, %r203, 128;
	setp.eq.s32 	%p11, %r255, 0;
	@%p11 bra 	$L__BB1_22;
	ld.global.u32 	%r256, [%rd6+140];
	xor.b32  	%r337, %r337, %r256;
	ld.global.u32 	%r257, [%rd6+144];
	xor.b32  	%r336, %r336, %r257;
	ld.global.u32 	%r258, [%rd6+148];
	xor.b32  	%r335, %r335, %r258;
	ld.global.u32 	%r259, [%rd6+152];
	xor.b32  	%r334, %r334, %r259;
	ld.global.u32 	%r260, [%rd6+156];
	xor.b32  	%r333, %r333, %r260;
$L__BB1_22:
	and.b32  	%r262, %r203, 256;
	setp.eq.s32 	%p12, %r262, 0;
	@%p12 bra 	$L__BB1_24;
	ld.global.u32 	%r263, [%rd6+160];
	xor.b32  	%r337, %r337, %r263;
	ld.global.u32 	%r264, [%rd6+164];
	xor.b32  	%r336, %r336, %r264;
	ld.global.u32 	%r265, [%rd6+168];
	xor.b32  	%r335, %r335, %r265;
	ld.global.u32 	%r266, [%rd6+172];
	xor.b32  	%r334, %r334, %r266;
	ld.global.u32 	%r267, [%rd6+176];
	xor.b32  	%r333, %r333, %r267;
$L__BB1_24:
	and.b32  	%r269, %r203, 512;
	setp.eq.s32 	%p13, %r269, 0;
	@%p13 bra 	$L__BB1_26;
	ld.global.u32 	%r270, [%rd6+180];
	xor.b32  	%r337, %r337, %r270;
	ld.global.u32 	%r271, [%rd6+184];
	xor.b32  	%r336, %r336, %r271;
	ld.global.u32 	%r272, [%rd6+188];
	xor.b32  	%r335, %r335, %r272;
	ld.global.u32 	%r273, [%rd6+192];
	xor.b32  	%r334, %r334, %r273;
	ld.global.u32 	%r274, [%rd6+196];
	xor.b32  	%r333, %r333, %r274;
$L__BB1_26:
	and.b32  	%r276, %r203, 1024;
	setp.eq.s32 	%p14, %r276, 0;
	@%p14 bra 	$L__BB1_28;
	ld.global.u32 	%r277, [%rd6+200];
	xor.b32  	%r337, %r337, %r277;
	ld.global.u32 	%r278, [%rd6+204];
	xor.b32  	%r336, %r336, %r278;
	ld.global.u32 	%r279, [%rd6+208];
	xor.b32  	%r335, %r335, %r279;
	ld.global.u32 	%r280, [%rd6+212];
	xor.b32  	%r334, %r334, %r280;
	ld.global.u32 	%r281, [%rd6+216];
	xor.b32  	%r333, %r333, %r281;
$L__BB1_28:
	and.b32  	%r283, %r203, 2048;
	setp.eq.s32 	%p15, %r283, 0;
	@%p15 bra 	$L__BB1_30;
	ld.global.u32 	%r284, [%rd6+220];
	xor.b32  	%r337, %r337, %r284;
	ld.global.u32 	%r285, [%rd6+224];
	xor.b32  	%r336, %r336, %r285;
	ld.global.u32 	%r286, [%rd6+228];
	xor.b32  	%r335, %r335, %r286;
	ld.global.u32 	%r287, [%rd6+232];
	xor.b32  	%r334, %r334, %r287;
	ld.global.u32 	%r288, [%rd6+236];
	xor.b32  	%r333, %r333, %r288;
$L__BB1_30:
	and.b32  	%r290, %r203, 4096;
	setp.eq.s32 	%p16, %r290, 0;
	@%p16 bra 	$L__BB1_32;
	ld.global.u32 	%r291, [%rd6+240];
	xor.b32  	%r337, %r337, %r291;
	ld.global.u32 	%r292, [%rd6+244];
	xor.b32  	%r336, %r336, %r292;
	ld.global.u32 	%r293, [%rd6+248];
	xor.b32  	%r335, %r335, %r293;
	ld.global.u32 	%r294, [%rd6+252];
	xor.b32  	%r334, %r334, %r294;
	ld.global.u32 	%r295, [%rd6+256];
	xor.b32  	%r333, %r333, %r295;
$L__BB1_32:
	and.b32  	%r297, %r203, 8192;
	setp.eq.s32 	%p17, %r297, 0;
	@%p17 bra 	$L__BB1_34;
	ld.global.u32 	%r298, [%rd6+260];
	xor.b32  	%r337, %r337, %r298;
	ld.global.u32 	%r299, [%rd6+264];
	xor.b32  	%r336, %r336, %r299;
	ld.global.u32 	%r300, [%rd6+268];
	xor.b32  	%r335, %r335, %r300;
	ld.global.u32 	%r301, [%rd6+272];
	xor.b32  	%r334, %r334, %r301;
	ld.global.u32 	%r302, [%rd6+276];
	xor.b32  	%r333, %r333, %r302;
$L__BB1_34:
	and.b32  	%r304, %r203, 16384;
	setp.eq.s32 	%p18, %r304, 0;
	@%p18 bra 	$L__BB1_36;
	ld.global.u32 	%r305, [%rd6+280];
	xor.b32  	%r337, %r337, %r305;
	ld.global.u32 	%r306, [%rd6+284];
	xor.b32  	%r336, %r336, %r306;
	ld.global.u32 	%r307, [%rd6+288];
	xor.b32  	%r335, %r335, %r307;
	ld.global.u32 	%r308, [%rd6+292];
	xor.b32  	%r334, %r334, %r308;
	ld.global.u32 	%r309, [%rd6+296];
	xor.b32  	%r333, %r333, %r309;
$L__BB1_36:
	and.b32  	%r311, %r203, 32768;
	setp.eq.s32 	%p19, %r311, 0;
	@%p19 bra 	$L__BB1_38;
	ld.global.u32 	%r312, [%rd6+300];
	xor.b32  	%r337, %r337, %r312;
	ld.global.u32 	%r313, [%rd6+304];
	xor.b32  	%r336, %r336, %r313;
	ld.global.u32 	%r314, [%rd6+308];
	xor.b32  	%r335, %r335, %r314;
	ld.global.u32 	%r315, [%rd6+312];
	xor.b32  	%r334, %r334, %r315;
	ld.global.u32 	%r316, [%rd6+316];
	xor.b32  	%r333, %r333, %r316;
$L__BB1_38:
	add.s32 	%r332, %r332, 16;
	setp.ne.s32 	%p20, %r332, 32;
	@%p20 bra 	$L__BB1_6;
	mad.lo.s32 	%r317, %r326, -31, %r11;
	add.s32 	%r326, %r317, 1;
	setp.ne.s32 	%p21, %r326, 5;
	@%p21 bra 	$L__BB1_5;
	st.global.u32 	[%rd2+4], %r337;
	st.global.u32 	[%rd2+8], %r336;
	st.global.u32 	[%rd2+12], %r335;
	st.global.u32 	[%rd2+16], %r334;
	st.global.u32 	[%rd2+20], %r333;
	add.s32 	%r320, %r320, 1;
	setp.lt.u32 	%p22, %r320, %r2;
	@%p22 bra 	$L__BB1_4;
$L__BB1_41:
	shr.u64 	%rd7, %rd18, 2;
	add.s32 	%r319, %r319, 1;
	setp.gt.u64 	%p23, %rd18, 3;
	mov.u64 	%rd18, %rd7;
	@%p23 bra 	$L__BB1_2;
$L__BB1_42:
	mov.b32 	%r318, 0;
	st.global.v2.u32 	[%rd2+24], {%r318, %r318};
	st.global.u32 	[%rd2+32], %r318;
	mov.b64 	%rd17, 0;
	st.global.u64 	[%rd2+40], %rd17;
	ret;

}


// ===== COMPILED SASS (sm_100) =====

	.target	sm_100

	.elftype	@"ET_EXEC"


//--------------------- .note.nv.tkinfo           --------------------------
	.section	.note.nv.tkinfo,"",@"SHT_NOTE"
	.sectionflags	@"SHF_NOTE_NV_TKINFO"
	.tkinfo
        /*0018*/ 	.word	0x00000002
        /*0030*/ 	.string	""
        /*0030*/ 	.string	"ptxas"
        /*0030*/ 	.string	"Cuda compilation tools, release 13.0, V13.0.88"
        /*0030*/ 	.string	"Build cuda_13.0.r13.0/compiler.36424714_0"
        /*0030*/ 	.string	"-arch sm_100 -m 64 "



//--------------------- .note.nv.cuinfo           --------------------------
	.section	.note.nv.cuinfo,"",@"SHT_NOTE"
	.sectionflags	@"SHF_NOTE_NV_CUINFO"
        /*0018*/ 	.short	0x0002
        /*001a*/ 	.short	0x0064
        /*001c*/ 	.short	0x0082
	.zero		2


//--------------------- .nv.info                  --------------------------
	.section	.nv.info,"",@"SHT_CUDA_INFO"
	.align	4


	//----- nvinfo : EIATTR_REGCOUNT
	.align		4
        /*0000*/ 	.byte	0x04, 0x2f
        /*0002*/ 	.short	(.L_10 - .L_9)
	.align		4
.L_9:
        /*0004*/ 	.word	index@(_Z11mcmc_kernelPfPKfP17curandStateXORWOWiiiiffff)
        /*0008*/ 	.word	0x00000021


	//----- nvinfo : EIATTR_FRAME_SIZE
	.align		4
.L_10:
        /*000c*/ 	.byte	0x04, 0x11
        /*000e*/ 	.short	(.L_12 - .L_11)
	.align		4
.L_11:
        /*0010*/ 	.word	index@($__internal_1_$__cuda_sm3x_div_rn_noftz_f32_slowpath)
        /*0014*/ 	.word	0x00000000


	//----- nvinfo : EIATTR_FRAME_SIZE
	.align		4
.L_12:
        /*0018*/ 	.byte	0x04, 0x11
        /*001a*/ 	.short	(.L_14 - .L_13)
	.align		4
.L_13:
        /*001c*/ 	.word	index@($__internal_0_$__cuda_sm20_sqrt_rn_f32_slowpath)
        /*0020*/ 	.word	0x00000000


	//----- nvinfo : EIATTR_FRAME_SIZE
	.align		4
.L_14:
        /*0024*/ 	.byte	0x04, 0x11
        /*0026*/ 	.short	(.L_16 - .L_15)
	.align		4
.L_15:
        /*0028*/ 	.word	index@(_Z11mcmc_kernelPfPKfP17curandStateXORWOWiiiiffff)
        /*002c*/ 	.word	0x00000000


	//----- nvinfo : EIATTR_REGCOUNT
	.align		4
.L_16:
        /*0030*/ 	.byte	0x04, 0x2f
        /*0032*/ 	.short	(.L_18 - .L_17)
	.align		4
.L_17:
        /*0034*/ 	.word	index@(_Z12setup_kernelP17curandStateXORWOWm)
        /*0038*/ 	.word	0x0000001f


	//----- nvinfo : EIATTR_FRAME_SIZE
	.align		4
.L_18:
        /*003c*/ 	.byte	0x04, 0x11
        /*003e*/ 	.short	(.L_20 - .L_19)
	.align		4
.L_19:
        /*0040*/ 	.word	index@(_Z12setup_kernelP17curandStateXORWOWm)
        /*0044*/ 	.word	0x00000000


	//----- nvinfo : EIATTR_MIN_STACK_SIZE
	.align		4
.L_20:
        /*0048*/ 	.byte	0x04, 0x12
        /*004a*/ 	.short	(.L_22 - .L_21)
	.align		4
.L_21:
        /*004c*/ 	.word	index@(_Z12setup_kernelP17curandStateXORWOWm)
        /*0050*/ 	.word	0x00000000


	//----- nvinfo : EIATTR_MIN_STACK_SIZE
	.align		4
.L_22:
        /*0054*/ 	.byte	0x04, 0x12
        /*0056*/ 	.short	(.L_24 - .L_23)
	.align		4
.L_23:
        /*0058*/ 	.word	index@(_Z11mcmc_kernelPfPKfP17curandStateXORWOWiiiiffff)
        /*005c*/ 	.word	0x00000000
.L_24:


//--------------------- .nv.compat                --------------------------
	.section	.nv.compat,"",@"SHT_CUDA_COMPAT_INFO"
	.align	4
        /*0000*/ 	.byte	0x02, 0x09, 0x00, 0x00, 0x02, 0x02, 0x01, 0x00, 0x02, 0x05, 0x05, 0x00, 0x03, 0x07, 0x01, 0x01
        /*0010*/ 	.byte	0x02, 0x03, 0x00, 0x00, 0x02, 0x06, 0x01, 0x00, 0x04, 0x0b, 0x08, 0x00, 0x01, 0x00, 0x00, 0x00
        /*0020*/ 	.byte	0x00, 0x00, 0x00, 0x00


//--------------------- .nv.info._Z12setup_kernelP17curandStateXORWOWm --------------------------
	.section	.nv.info._Z12setup_kernelP17curandStateXORWOWm,"",@"SHT_CUDA_INFO"
	.sectionflags	@""
	.align	4


	//----- nvinfo : EIATTR_CUDA_API_VERSION
	.align		4
        /*0000*/ 	.byte	0x04, 0x37
        /*0002*/ 	.short	(.L_26 - .L_25)
.L_25:
        /*0004*/ 	.word	0x00000082


	//----- nvinfo : EIATTR_KPARAM_INFO
	.align		4
.L_26:
        /*0008*/ 	.byte	0x04, 0x17
        /*000a*/ 	.short	(.L_28 - .L_27)
.L_27:
        /*000c*/ 	.word	0x00000000
        /*0010*/ 	.short	0x0001
        /*0012*/ 	.short	0x0008
        /*0014*/ 	.byte	0x00, 0xf0, 0x21, 0x00


	//----- nvinfo : EIATTR_KPARAM_INFO
	.align		4
.L_28:
        /*0018*/ 	.byte	0x04, 0x17
        /*001a*/ 	.short	(.L_30 - .L_29)
.L_29:
        /*001c*/ 	.word	0x00000000
        /*0020*/ 	.short	0x0000
        /*0022*/ 	.short	0x0000
        /*0024*/ 	.byte	0x00, 0xf5, 0x21, 0x00


	//----- nvinfo : EIATTR_SPARSE_MMA_MASK
	.align		4
.L_30:
        /*0028*/ 	.byte	0x03, 0x50
        /*002a*/ 	.short	0x0000


	//----- nvinfo : EIATTR_MAXREG_COUNT
	.align		4
        /*002c*/ 	.byte	0x03, 0x1b
        /*002e*/ 	.short	0x00ff


	//----- nvinfo : EIATTR_MERCURY_ISA_VERSION
	.align		4
        /*0030*/ 	.byte	0x03, 0x5f
        /*0032*/ 	.short	0x0101


	//----- nvinfo : EIATTR_VRC_CTA_INIT_COUNT
	.align		4
        /*0034*/ 	.byte	0x02, 0x4a
	.zero		1
	.zero		1


	//----- nvinfo : EIATTR_EXIT_INSTR_OFFSETS
	.align		4
        /*0038*/ 	.byte	0x04, 0x1c
        /*003a*/ 	.short	(.L_32 - .L_31)


	//   ....[0]....
.L_31:
        /*003c*/ 	.word	0x00000ed0


	//----- nvinfo : EIATTR_CRS_STACK_SIZE
	.align		4
.L_32:
        /*0040*/ 	.byte	0x04, 0x1e
        /*0042*/ 	.short	(.L_34 - .L_33)
.L_33:
        /*0044*/ 	.word	0x00000000


	//----- nvinfo : EIATTR_CBANK_PARAM_SIZE
	.align		4
.L_34:
        /*0048*/ 	.byte	0x03, 0x19
        /*004a*/ 	.short	0x0010


	//----- nvinfo : EIATTR_PARAM_CBANK
	.align		4
        /*004c*/ 	.byte	0x04, 0x0a
        /*004e*/ 	.short	(.L_36 - .L_35)
	.align		4
.L_35:
        /*0050*/ 	.word	index@(.nv.constant0._Z12setup_kernelP17curandStateXORWOWm)
        /*0054*/ 	.short	0x0380
        /*0056*/ 	.short	0x0010


	//----- nvinfo : EIATTR_SW_WAR
	.align		4
.L_36:
        /*0058*/ 	.byte	0x04, 0x36
        /*005a*/ 	.short	(.L_38 - .L_37)
.L_37:
        /*005c*/ 	.word	0x00000008
.L_38:


//--------------------- .nv.info._Z11mcmc_kernelPfPKfP17curandStateXORWOWiiiiffff --------------------------
	.section	.nv.info._Z11mcmc_kernelPfPKfP17curandStateXORWOWiiiiffff,"",@"SHT_CUDA_INFO"
	.sectionflags	@""
	.align	4


	//----- nvinfo : EIATTR_CUDA_API_VERSION
	.align		4
        /*0000*/ 	.byte	0x04, 0x37
        /*0002*/ 	.short	(.L_40 - .L_39)
.L_39:
        /*0004*/ 	.word	0x00000082


	//----- nvinfo : EIATTR_KPARAM_INFO
	.align		4
.L_40:
        /*0008*/ 	.byte	0x04, 0x17
        /*000a*/ 	.short	(.L_42 - .L_41)
.L_41:
        /*000c*/ 	.word	0x00000000
        /*0010*/ 	.short	0x000a
        /*0012*/ 	.short	0x0034
        /*0014*/ 	.byte	0x00, 0xf0, 0x11, 0x00


	//----- nvinfo : EIATTR_KPARAM_INFO
	.align		4
.L_42:
        /*0018*/ 	.byte	0x04, 0x17
        /*001a*/ 	.short	(.L_44 - .L_43)
.L_43:
        /*001c*/ 	.word	0x00000000
        /*0020*/ 	.short	0x0009
        /*0022*/ 	.short	0x0030
        /*0024*/ 	.byte	0x00, 0xf0, 0x11, 0x00


	//----- nvinfo : EIATTR_KPARAM_INFO
	.align		4
.L_44:
        /*0028*/ 	.byte	0x04, 0x17
        /*002a*/ 	.short	(.L_46 - .L_45)
.L_45:
        /*002c*/ 	.word	0x00000000
        /*0030*/ 	.short	0x0008
        /*0032*/ 	.short	0x002c
        /*0034*/ 	.byte	0x00, 0xf0, 0x11, 0x00


	//----- nvinfo : EIATTR_KPARAM_INFO
	.align		4
.L_46:
        /*0038*/ 	.byte	0x04, 0x17
        /*003a*/ 	.short	(.L_48 - .L_47)
.L_47:
        /*003c*/ 	.word	0x00000000
        /*0040*/ 	.short	0x0007
        /*0042*/ 	.short	0x0028
        /*0044*/ 	.byte	0x00, 0xf0, 0x11, 0x00


	//----- nvinfo : EIATTR_KPARAM_INFO
	.align		4
.L_48:
        /*0048*/ 	.byte	0x04, 0x17
        /*004a*/ 	.short	(.L_50 - .L_49)
.L_49:
        /*004c*/ 	.word	0x00000000
        /*0050*/ 	.short	0x0006
        /*0052*/ 	.short	0x0024
        /*0054*/ 	.byte	0x00, 0xf0, 0x11, 0x00


	//----- nvinfo : EIATTR_KPARAM_INFO
	.align		4
.L_50:
        /*0058*/ 	.byte	0x04, 0x17
        /*005a*/ 	.short	(.L_52 - .L_51)
.L_51:
        /*005c*/ 	.word	0x00000000
        /*0060*/ 	.short	0x0005
        /*0062*/ 	.short	0x0020
        /*0064*/ 	.byte	0x00, 0xf0, 0x11, 0x00


	//----- nvinfo : EIATTR_KPARAM_INFO
	.align		4
.L_52:
        /*0068*/ 	.byte	0x04, 0x17
        /*006a*/ 	.short	(.L_54 - .L_53)
.L_53:
        /*006c*/ 	.word	0x00000000
        /*0070*/ 	.short	0x0004
        /*0072*/ 	.short	0x001c
        /*0074*/ 	.byte	0x00, 0xf0, 0x11, 0x00


	//----- nvinfo : EIATTR_KPARAM_INFO
	.align		4
.L_54:
        /*0078*/ 	.byte	0x04, 0x17
        /*007a*/ 	.short	(.L_56 - .L_55)
.L_55:
        /*007c*/ 	.word	0x00000000
        /*0080*/ 	.short	0x0003
        /*0082*/ 	.short	0x0018
        /*0084*/ 	.byte	0x00, 0xf0, 0x11, 0x00


	//----- nvinfo : EIATTR_KPARAM_INFO
	.align		4
.L_56:
        /*0088*/ 	.byte	0x04, 0x17
        /*008a*/ 	.short	(.L_58 - .L_57)
.L_57:
        /*008c*/ 	.word	0x00000000
        /*0090*/ 	.short	0x0002
        /*0092*/ 	.short	0x0010
        /*0094*/ 	.byte	0x00, 0xf5, 0x21, 0x00


	//----- nvinfo : EIATTR_KPARAM_INFO
	.align		4
.L_58:
        /*0098*/ 	.byte	0x04, 0x17
        /*009a*/ 	.short	(.L_60 - .L_59)
.L_59:
        /*009c*/ 	.word	0x00000000
        /*00a0*/ 	.short	0x0001
        /*00a2*/ 	.short	0x0008
        /*00a4*/ 	.byte	0x00, 0xf5, 0x21, 0x00


	//----- nvinfo : EIATTR_KPARAM_INFO
	.align		4
.L_60:
        /*00a8*/ 	.byte	0x04, 0x17
        /*00aa*/ 	.short	(.L_62 - .L_61)
.L_61:
        /*00ac*/ 	.word	0x00000000
        /*00b0*/ 	.short	0x0000
        /*00b2*/ 	.short	0x0000
        /*00b4*/ 	.byte	0x00, 0xf5, 0x21, 0x00


	//----- nvinfo : EIATTR_SPARSE_MMA_MASK
	.align		4
.L_62:
        /*00b8*/ 	.byte	0x03, 0x50
        /*00ba*/ 	.short	0x0000


	//----- nvinfo : EIATTR_MAXREG_COUNT
	.align		4
        /*00bc*/ 	.byte	0x03, 0x1b
        /*00be*/ 	.short	0x00ff


	//----- nvinfo : EIATTR_MERCURY_ISA_VERSION
	.align		4
        /*00c0*/ 	.byte	0x03, 0x5f
        /*00c2*/ 	.short	0x0101


	//----- nvinfo : EIATTR_VRC_CTA_INIT_COUNT
	.align		4
        /*00c4*/ 	.byte	0x02, 0x4a
	.zero		1
	.zero		1


	//----- nvinfo : EIATTR_EXIT_INSTR_OFFSETS
	.align		4
        /*00c8*/ 	.byte	0x04, 0x1c
        /*00ca*/ 	.short	(.L_64 - .L_63)


	//   ....[0]....
.L_63:
        /*00cc*/ 	.word	0x00000070


	//   ....[1]....
        /*00d0*/ 	.word	0x000022a0


	//----- nvinfo : EIATTR_CRS_STACK_SIZE
	.align		4
.L_64:
        /*00d4*/ 	.byte	0x04, 0x1e
        /*00d6*/ 	.short	(.L_66 - .L_65)
.L_65:
        /*00d8*/ 	.word	0x00000000


	//----- nvinfo : EIATTR_CBANK_PARAM_SIZE
	.align		4
.L_66:
        /*00dc*/ 	.byte	0x03, 0x19
        /*00de*/ 	.short	0x0038


	//----- nvinfo : EIATTR_PARAM_CBANK
	.align		4
        /*00e0*/ 	.byte	0x04, 0x0a
        /*00e2*/ 	.short	(.L_68 - .L_67)
	.align		4
.L_67:
        /*00e4*/ 	.word	index@(.nv.constant0._Z11mcmc_kernelPfPKfP17curandStateXORWOWiiiiffff)
        /*00e8*/ 	.short	0x0380
        /*00ea*/ 	.short	0x0038


	//----- nvinfo : EIATTR_SW_WAR
	.align		4
.L_68:
        /*00ec*/ 	.byte	0x04, 0x36
        /*00ee*/ 	.short	(.L_70 - .L_69)
.L_69:
        /*00f0*/ 	.word	0x00000008
.L_70:


//--------------------- .nv.callgraph             --------------------------
	.section	.nv.callgraph,"",@"SHT_CUDA_CALLGRAPH"
	.align	4
	.sectionentsize	8
	.align		4
        /*0000*/ 	.word	0x00000000
	.align		4
        /*0004*/ 	.word	0xffffffff
	.align		4
        /*0008*/ 	.word	0x00000000
	.align		4
        /*000c*/ 	.word	0xfffffffe
	.align		4
        /*0010*/ 	.word	0x00000000
	.align		4
        /*0014*/ 	.word	0xfffffffd
	.align		4
        /*0018*/ 	.word	0x00000000
	.align		4
        /*001c*/ 	.word	0xfffffffc


//--------------------- .nv.constant4             --------------------------
	.section	.nv.constant4,"a",@progbits
	.align	8
	.align		8
.nv.constant4:
        /*0000*/ 	.dword	precalc_xorwow_matrix
	.align		8
        /*0008*/ 	.dword	precalc_xorwow_offset_matrix
	.align		8
        /*0010*/ 	.dword	mrg32k3aM1
	.align		8
        /*0018*/ 	.dword	mrg32k3aM2
	.align		8
        /*0020*/ 	.dword	mrg32k3aM1SubSeq
	.align		8
        /*0028*/ 	.dword	mrg32k3aM2SubSeq
	.align		8
        /*0030*/ 	.dword	mrg32k3aM1Seq
	.align		8
        /*0038*/ 	.dword	mrg32k3aM2Seq


//--------------------- .nv.constant3             --------------------------
	.section	.nv.constant3,"a",@progbits
	.align	8
.nv.constant3:
	.type		__cr_lgamma_table,@object
	.size		__cr_lgamma_table,(.L_8 - __cr_lgamma_table)
__cr_lgamma_table:
        /*0000*/ 	.byte	0x00, 0x00, 0x00, 0x00, 0x00, 0x00, 0x00, 0x00, 0x00, 0x00, 0x00, 0x00, 0x00, 0x00, 0x00, 0x00
        /*0010*/ 	.byte	0xef, 0x39, 0xfa, 0xfe, 0x42, 0x2e, 0xe6, 0x3f, 0x02, 0x20, 0x2a, 0xfa, 0x0b, 0xab, 0xfc, 0x3f
        /*0020*/ 	.byte	0xf9, 0x2c, 0x92, 0x7c, 0xa7, 0x6c, 0x09, 0x40, 0xc9, 0x79, 0x44, 0x3c, 0x64, 0x26, 0x13, 0x40
        /*0030*/ 	.byte	0xca, 0x01, 0xcf, 0x3a, 0x27, 0x51, 0x1a, 0x40, 0x30, 0xcc, 0x2d, 0xf3, 0xe1, 0x0c, 0x21, 0x40
        /*0040*/ 	.byte	0x0d, 0xb7, 0xfc, 0x82, 0x8e, 0x35, 0x25, 0x40
.L_8:


//--------------------- .text._Z12setup_kernelP17curandStateXORWOWm --------------------------
	.section	.text._Z12setup_kernelP17curandStateXORWOWm,"ax",@progbits
	.align	128
        .global         _Z12setup_kernelP17curandStateXORWOWm
        .type           _Z12setup_kernelP17curandStateXORWOWm,@function
        .size           _Z12setup_kernelP17curandStateXORWOWm,(.L_x_51 - _Z12setup_kernelP17curandStateXORWOWm)
        .other          _Z12setup_kernelP17curandStateXORWOWm,@"STO_CUDA_ENTRY STV_DEFAULT"
_Z12setup_kernelP17curandStateXORWOWm:
.text._Z12setup_kernelP17curandStateXORWOWm:
[----:B------:R-:W-:Y:S01]  /*0000*/  LDC R1, c[0x0][0x37c] ;  /* 0x0000df00ff017b82 */ /* 0x000fe20000000800 */
[----:B------:R-:W0:Y:S07]  /*0010*/  S2R R4, SR_TID.X ;  /* 0x0000000000047919 */ /* 0x000e2e0000002100 */
[----:B------:R-:W1:Y:S01]  /*0020*/  LDC.64 R2, c[0x0][0x388] ;  /* 0x0000e200ff027b82 */ /* 0x000e620000000a00 */
[----:B------:R-:W2:Y:S01]  /*0030*/  LDCU.64 UR4, c[0x0][0x358] ;  /* 0x00006b00ff0477ac */ /* 0x000ea20008000a00 */
[----:B------:R-:W-:Y:S06]  /*0040*/  BSSY.RECONVERGENT B0, `(.L_x_0) ;  /* 0x00000e5000007945 */ /* 0x000fec0003800200 */
[----:B------:R-:W0:Y:S08]  /*0050*/  S2UR UR6, SR_CTAID.X ;  /* 0x00000000000679c3 */ /* 0x000e300000002500 */
[----:B------:R-:W0:Y:S08]  /*0060*/  LDC R13, c[0x0][0x360] ;  /* 0x0000d800ff0d7b82 */ /* 0x000e300000000800 */
[----:B------:R-:W3:Y:S01]  /*0070*/  LDC.64 R6, c[0x0][0x380] ;  /* 0x0000e000ff067b82 */ /* 0x000ee20000000a00 */
[----:B-1----:R-:W-:-:S02]  /*0080*/  LOP3.LUT R0, R2, 0xaad26b49, RZ, 0x3c, !PT ;  /* 0xaad26b4902007812 */ /* 0x002fc400078e3cff */
[----:B------:R-:W-:-:S03]  /*0090*/  LOP3.LUT R2, R3, 0xf7dcefdd, RZ, 0x3c, !PT ;  /* 0xf7dcefdd03027812 */ /* 0x000fc600078e3cff */
[----:B------:R-:W-:Y:S02]  /*00a0*/  IMAD R0, R0, 0x4182bed5, RZ ;  /* 0x4182bed500007824 */ /* 0x000fe400078e02ff */
[----:B------:R-:W-:Y:S02]  /*00b0*/  IMAD R3, R2, -0x658354e5, RZ ;  /* 0x9a7cab1b02037824 */ /* 0x000fe400078e02ff */
[C---:B------:R-:W-:Y:S01]  /*00c0*/  VIADD R5, R0.reuse, 0x75bcd15 ;  /* 0x075bcd1500057836 */ /* 0x040fe20000000000 */
[C---:B------:R-:W-:Y:S01]  /*00d0*/  LOP3.LUT R8, R0.reuse, 0x159a55e5, RZ, 0x3c, !PT ;  /* 0x159a55e500087812 */ /* 0x040fe200078e3cff */
[C---:B------:R-:W-:Y:S01]  /*00e0*/  VIADD R11, R0.reuse, 0x583f19 ;  /* 0x00583f19000b7836 */ /* 0x040fe20000000000 */
[C---:B------:R-:W-:Y:S01]  /*00f0*/  LOP3.LUT R10, R3.reuse, 0x5491333, RZ, 0x3c, !PT ;  /* 0x05491333030a7812 */ /* 0x040fe200078e3cff */
[----:B------:R-:W-:Y:S02]  /*0100*/  VIADD R9, R3, 0x1f123bb5 ;  /* 0x1f123bb503097836 */ /* 0x000fe40000000000 */
[----:B0-----:R-:W-:Y:S01]  /*0110*/  IMAD R13, R13, UR6, R4 ;  /* 0x000000060d0d7c24 */ /* 0x001fe2000f8e0204 */
[----:B------:R-:W-:-:S04]  /*0120*/  IADD3 R4, PT, PT, R0, 0x64f0c9, R3 ;  /* 0x0064f0c900047810 */ /* 0x000fc80007ffe003 */
[C---:B------:R-:W-:Y:S01]  /*0130*/  ISETP.NE.AND P0, PT, R13.reuse, RZ, PT ;  /* 0x000000ff0d00720c */ /* 0x040fe20003f05270 */
[----:B---3--:R-:W-:-:S05]  /*0140*/  IMAD.WIDE R6, R13, 0x30, R6 ;  /* 0x000000300d067825 */ /* 0x008fca00078e0206 */
[----:B--2---:R0:W-:Y:S04]  /*0150*/  STG.E.64 desc[UR4][R6.64], R4 ;  /* 0x0000000406007986 */ /* 0x0041e8000c101b04 */
[----:B------:R0:W-:Y:S04]  /*0160*/  STG.E.64 desc[UR4][R6.64+0x8], R8 ;  /* 0x0000080806007986 */ /* 0x0001e8000c101b04 */
[----:B------:R0:W-:Y:S01]  /*0170*/  STG.E.64 desc[UR4][R6.64+0x10], R10 ;  /* 0x0000100a06007986 */ /* 0x0001e2000c101b04 */
[----:B------:R-:W-:Y:S05]  /*0180*/  @!P0 BRA `(.L_x_1) ;  /* 0x0000000c00408947 */ /* 0x000fea0003800000 */
[----:B------:R-:W-:Y:S01]  /*0190*/  SHF.R.S32.HI R0, RZ, 0x1f, R13 ;  /* 0x0000001fff007819 */ /* 0x000fe2000001140d */
[----:B------:R-:W-:-:S07]  /*01a0*/  IMAD.MOV.U32 R12, RZ, RZ, RZ ;  /* 0x000000ffff0c7224 */ /* 0x000fce00078e00ff */
.L_x_7:
[----:B-1----:R-:W-:Y:S01]  /*01b0*/  LOP3.LUT R2, R13, 0x3, RZ, 0xc0, !PT ;  /* 0x000000030d027812 */ /* 0x002fe200078ec0ff */
[----:B------:R-:W-:Y:S03]  /*01c0*/  BSSY.RECONVERGENT B1, `(.L_x_2) ;  /* 0x00000c6000017945 */ /* 0x000fe60003800200 */
[----:B------:R-:W-:-:S04]  /*01d0*/  ISETP.NE.U32.AND P0, PT, R2, RZ, PT ;  /* 0x000000ff0200720c */ /* 0x000fc80003f05070 */
[----:B------:R-:W-:-:S13]  /*01e0*/  ISETP.NE.AND.EX P0, PT, RZ, RZ, PT, P0 ;  /* 0x000000ffff00720c */ /* 0x000fda0003f05300 */
[----:B------:R-:W-:Y:S05]  /*01f0*/  @!P0 BRA `(.L_x_3) ;  /* 0x0000000c00088947 */ /* 0x000fea0003800000 */
[----:B0-----:R-:W0:Y:S01]  /*0200*/  LDC.64 R8, c[0x4][RZ] ;  /* 0x01000000ff087b82 */ /* 0x001e220000000a00 */
[----:B------:R-:W-:Y:S02]  /*0210*/  IMAD.MOV.U32 R14, RZ, RZ, RZ ;  /* 0x000000ffff0e7224 */ /* 0x000fe400078e00ff */
[----:B0-----:R-:W-:-:S07]  /*0220*/  IMAD.WIDE.U32 R8, R12, 0xc80, R8 ;  /* 0x00000c800c087825 */ /* 0x001fce00078e0008 */
.L_x_6:
[----:B-1----:R-:W-:Y:S01]  /*0230*/  IMAD.MOV.U32 R15, RZ, RZ, RZ ;  /* 0x000000ffff0f7224 */ /* 0x002fe200078e00ff */
[----:B------:R-:W-:Y:S01]  /*0240*/  CS2R R2, SRZ ;  /* 0x0000000000027805 */ /* 0x000fe2000001ff00 */
[----:B------:R-:W-:Y:S01]  /*0250*/  IMAD.MOV.U32 R17, RZ, RZ, RZ ;  /* 0x000000ffff117224 */ /* 0x000fe200078e00ff */
[----:B------:R-:W-:-:S07]  /*0260*/  CS2R R4, SRZ ;  /* 0x0000000000047805 */ /* 0x000fce000001ff00 */
.L_x_5:
[----:B------:R-:W-:-:S05]  /*0270*/  IMAD.WIDE.U32 R10, R17, 0x4, R6 ;  /* 0x00000004110a7825 */ /* 0x000fca00078e0006 */
[----:B------:R0:W5:Y:S01]  /*0280*/  LDG.E R16, desc[UR4][R10.64+0x4] ;  /* 0x000004040a107981 */ /* 0x000162000c1e1900 */
[----:B------:R-:W-:-:S07]  /*0290*/  IMAD.MOV.U32 R19, RZ, RZ, RZ ;  /* 0x000000ffff137224 */ /* 0x000fce00078e00ff */
.L_x_4:
[----:B-----5:R-:W-:Y:S01]  /*02a0*/  SHF.R.U32.HI R24, RZ, R19, R16 ;  /* 0x00000013ff187219 */ /* 0x020fe20000011610 */
[----:B0-----:R-:W-:-:S03]  /*02b0*/  IMAD.SHL.U32 R10, R17, 0x20, RZ ;  /* 0x00000020110a7824 */ /* 0x001fc600078e00ff */
[----:B------:R-:W-:Y:S01]  /*02c0*/  LOP3.LUT R11, R24, 0x1, RZ, 0xc0, !PT ;  /* 0x00000001180b7812 */ /* 0x000fe200078ec0ff */
[----:B------:R-:W-:-:S03]  /*02d0*/  IMAD.IADD R10, R10, 0x1, R19 ;  /* 0x000000010a0a7824 */ /* 0x000fc600078e0213 */
[----:B------:R-:W-:Y:S01]  /*02e0*/  ISETP.NE.U32.AND P0, PT, R11, 0x1, PT ;  /* 0x000000010b00780c */ /* 0x000fe20003f05070 */
[----:B------:R-:W-:-:S03]  /*02f0*/  IMAD R11, R10, 0x5, RZ ;  /* 0x000000050a0b7824 */ /* 0x000fc600078e02ff */
[----:B------:R-:W-:Y:S01]  /*0300*/  R2P PR, R24, 0x7e ;  /* 0x0000007e18007804 */ /* 0x000fe20000000000 */
[----:B------:R-:W-:-:S08]  /*0310*/  IMAD.WIDE.U32 R10, R11, 0x4, R8 ;  /* 0x000000040b0a7825 */ /* 0x000fd000078e0008 */
[----:B------:R-:W2:Y:S04]  /*0320*/  @!P0 LDG.E R18, desc[UR4][R10.64] ;  /* 0x000000040a128981 */ /* 0x000ea8000c1e1900 */
[----:B------:R-:W3:Y:S04]  /*0330*/  @!P0 LDG.E R20, desc[UR4][R10.64+0x10] ;  /* 0x000010040a148981 */ /* 0x000ee8000c1e1900 */
[----:B------:R-:W4:Y:S04]  /*0340*/  @P1 LDG.E R22, desc[UR4][R10.64+0x14] ;  /* 0x000014040a161981 */ /* 0x000f28000c1e1900 */
[----:B------:R-:W4:Y:S04]  /*0350*/  @P2 LDG.E R26, desc[UR4][R10.64+0x28] ;  /* 0x000028040a1a2981 */ /* 0x000f28000c1e1900 */
[----:B------:R-:W4:Y:S04]  /*0360*/  @!P0 LDG.E R21, desc[UR4][R10.64+0x4] ;  /* 0x000004040a158981 */ /* 0x000f28000c1e1900 */
[----:B------:R-:W4:Y:S04]  /*0370*/  @!P0 LDG.E R23, desc[UR4][R10.64+0xc] ;  /* 0x00000c040a178981 */ /* 0x000f28000c1e1900 */
[----:B------:R-:W4:Y:S04]  /*0380*/  @P1 LDG.E R25, desc[UR4][R10.64+0x18] ;  /* 0x000018040a191981 */ /* 0x000f28000c1e1900 */
[----:B------:R-:W4:Y:S04]  /*0390*/  @P3 LDG.E R28, desc[UR4][R10.64+0x3c] ;  /* 0x00003c040a1c3981 */ /* 0x000f28000c1e1900 */
[----:B------:R-:W4:Y:S01]  /*03a0*/  @P6 LDG.E R27, desc[UR4][R10.64+0x7c] ;  /* 0x00007c040a1b6981 */ /* 0x000f22000c1e1900 */
[----:B--2---:R-:W-:-:S03]  /*03b0*/  @!P0 LOP3.LUT R15, R15, R18, RZ, 0x3c, !PT ;  /* 0x000000120f0f8212 */ /* 0x004fc600078e3cff */
[----:B------:R-:W2:Y:S01]  /*03c0*/  @!P0 LDG.E R18, desc[UR4][R10.64+0x8] ;  /* 0x000008040a128981 */ /* 0x000ea2000c1e1900 */
[----:B---3--:R-:W-:-:S03]  /*03d0*/  @!P0 LOP3.LUT R3, R3, R20, RZ, 0x3c, !PT ;  /* 0x0000001403038212 */ /* 0x008fc600078e3cff */
[----:B------:R-:W3:Y:S01]  /*03e0*/  @P1 LDG.E R20, desc[UR4][R10.64+0x24] ;  /* 0x000024040a141981 */ /* 0x000ee2000c1e1900 */
[----:B----4-:R-:W-:-:S03]  /*03f0*/  @P1 LOP3.LUT R15, R15, R22, RZ, 0x3c, !PT ;  /* 0x000000160f0f1212 */ /* 0x010fc600078e3cff */
[----:B------:R-:W4:Y:S01]  /*0400*/  @P2 LDG.E R22, desc[UR4][R10.64+0x38] ;  /* 0x000038040a162981 */ /* 0x000f22000c1e1900 */
[----:B------:R-:W-:-:S03]  /*0410*/  @P2 LOP3.LUT R15, R15, R26, RZ, 0x3c, !PT ;  /* 0x0000001a0f0f2212 */ /* 0x000fc600078e3cff */
[----:B------:R-:W4:Y:S01]  /*0420*/  @P4 LDG.E R26, desc[UR4][R10.64+0x50] ;  /* 0x000050040a1a4981 */ /* 0x000f22000c1e1900 */
[----:B------:R-:W-:-:S03]  /*0430*/  @!P0 LOP3.LUT R4, R4, R21, RZ, 0x3c, !PT ;  /* 0x0000001504048212 */ /* 0x000fc600078e3cff */
[----:B------:R-:W4:Y:S01]  /*0440*/  @P1 LDG.E R21, desc[UR4][R10.64+0x20] ;  /* 0x000020040a151981 */ /* 0x000f22000c1e1900 */
[----:B------:R-:W-:-:S03]  /*0450*/  @!P0 LOP3.LUT R2, R2, R23, RZ, 0x3c, !PT ;  /* 0x0000001702028212 */ /* 0x000fc600078e3cff */
[----:B------:R-:W4:Y:S01]  /*0460*/  @P2 LDG.E R23, desc[UR4][R10.64+0x2c] ;  /* 0x00002c040a172981 */ /* 0x000f22000c1e1900 */
[----:B------:R-:W-:-:S03]  /*0470*/  @P1 LOP3.LUT R4, R4, R25, RZ, 0x3c, !PT ;  /* 0x0000001904041212 */ /* 0x000fc600078e3cff */
[----:B------:R-:W4:Y:S01]  /*0480*/  @P2 LDG.E R25, desc[UR4][R10.64+0x34] ;  /* 0x000034040a192981 */ /* 0x000f22000c1e1900 */
[----:B--2---:R-:W-:-:S03]  /*0490*/  @!P0 LOP3.LUT R5, R5, R18, RZ, 0x3c, !PT ;  /* 0x0000001205058212 */ /* 0x004fc600078e3cff */
[----:B------:R-:W2:Y:S01]  /*04a0*/  @P1 LDG.E R18, desc[UR4][R10.64+0x1c] ;  /* 0x00001c040a121981 */ /* 0x000ea2000c1e1900 */
[----:B---3--:R-:W-:-:S03]  /*04b0*/  @P1 LOP3.LUT R3, R3, R20, RZ, 0x3c, !PT ;  /* 0x0000001403031212 */ /* 0x008fc600078e3cff */
[----:B------:R-:W3:Y:S01]  /*04c0*/  @P2 LDG.E R20, desc[UR4][R10.64+0x30] ;  /* 0x000030040a142981 */ /* 0x000ee2000c1e1900 */
[----:B----4-:R-:W-:-:S03]  /*04d0*/  @P2 LOP3.LUT R3, R3, R22, RZ, 0x3c, !PT ;  /* 0x0000001603032212 */ /* 0x010fc600078e3cff */
[----:B------:R-:W4:Y:S01]  /*04e0*/  @P3 LDG.E R22, desc[UR4][R10.64+0x4c] ;  /* 0x00004c040a163981 */ /* 0x000f22000c1e1900 */
[----:B------:R-:W-:-:S04]  /*04f0*/  @P3 LOP3.LUT R15, R15, R28, RZ, 0x3c, !PT ;  /* 0x0000001c0f0f3212 */ /* 0x000fc800078e3cff */
[----:B------:R-:W-:Y:S02]  /*0500*/  @P4 LOP3.LUT R15, R15, R26, RZ, 0x3c, !PT ;  /* 0x0000001a0f0f4212 */ /* 0x000fe400078e3cff */
[----:B------:R-:W-:Y:S01]  /*0510*/  @P1 LOP3.LUT R2, R2, R21, RZ, 0x3c, !PT ;  /* 0x0000001502021212 */ /* 0x000fe200078e3cff */
[----:B------:R-:W4:Y:S04]  /*0520*/  @P5 LDG.E R26, desc[UR4][R10.64+0x64] ;  /* 0x000064040a1a5981 */ /* 0x000f28000c1e1900 */
[----:B------:R-:W4:Y:S01]  /*0530*/  @P3 LDG.E R21, desc[UR4][R10.64+0x40] ;  /* 0x000040040a153981 */ /* 0x000f22000c1e1900 */
[----:B------:R-:W-:Y:S02]  /*0540*/  @P2 LOP3.LUT R4, R4, R23, RZ, 0x3c, !PT ;  /* 0x0000001704042212 */ /* 0x000fe400078e3cff */
[----:B------:R-:W-:Y:S01]  /*0550*/  @P2 LOP3.LUT R2, R2, R25, RZ, 0x3c, !PT ;  /* 0x0000001902022212 */ /* 0x000fe200078e3cff */
[----:B------:R-:W4:Y:S04]  /*0560*/  @P3 LDG.E R23, desc[UR4][R10.64+0x48] ;  /* 0x000048040a173981 */ /* 0x000f28000c1e1900 */
[----:B------:R-:W4:Y:S01]  /*0570*/  @P4 LDG.E R25, desc[UR4][R10.64+0x54] ;  /* 0x000054040a194981 */ /* 0x000f22000c1e1900 */
[----:B--2---:R-:W-:-:S03]  /*0580*/  @P1 LOP3.LUT R5, R5, R18, RZ, 0x3c, !PT ;  /* 0x0000001205051212 */ /* 0x004fc600078e3cff */
[----:B------:R-:W2:Y:S01]  /*0590*/  @P3 LDG.E R18, desc[UR4][R10.64+0x44] ;  /* 0x000044040a123981 */ /* 0x000ea2000c1e1900 */
[----:B---3--:R-:W-:-:S03]  /*05a0*/  @P2 LOP3.LUT R5, R5, R20, RZ, 0x3c, !PT ;  /* 0x0000001405052212 */ /* 0x008fc600078e3cff */
[----:B------:R-:W3:Y:S01]  /*05b0*/  @P4 LDG.E R20, desc[UR4][R10.64+0x58] ;  /* 0x000058040a144981 */ /* 0x000ee2000c1e1900 */
[----:B----4-:R-:W-:-:S03]  /*05c0*/  @P3 LOP3.LUT R3, R3, R22, RZ, 0x3c, !PT ;  /* 0x0000001603033212 */ /* 0x010fc600078e3cff */
[----:B------:R-:W4:Y:S01]  /*05d0*/  @P4 LDG.E R22, desc[UR4][R10.64+0x60] ;  /* 0x000060040a164981 */ /* 0x000f22000c1e1900 */
[----:B------:R-:W-:Y:S02]  /*05e0*/  LOP3.LUT P0, RZ, R24, 0x80, RZ, 0xc0, !PT ;  /* 0x0000008018ff7812 */ /* 0x000fe4000780c0ff */
[----:B------:R-:W-:Y:S02]  /*05f0*/  @P5 LOP3.LUT R15, R15, R26, RZ, 0x3c, !PT ;  /* 0x0000001a0f0f5212 */ /* 0x000fe400078e3cff */
[----:B------:R-:W4:Y:S01]  /*0600*/  @P6 LDG.E R26, desc[UR4][R10.64+0x78] ;  /* 0x000078040a1a6981 */ /* 0x000f22000c1e1900 */
[----:B------:R-:W-:-:S03]  /*0610*/  @P3 LOP3.LUT R4, R4, R21, RZ, 0x3c, !PT ;  /* 0x0000001504043212 */ /* 0x000fc600078e3cff */
[----:B------:R-:W4:Y:S01]  /*0620*/  @P4 LDG.E R21, desc[UR4][R10.64+0x5c] ;  /* 0x00005c040a154981 */ /* 0x000f22000c1e1900 */
[----:B------:R-:W-:-:S03]  /*0630*/  @P3 LOP3.LUT R2, R2, R23, RZ, 0x3c, !PT ;  /* 0x0000001702023212 */ /* 0x000fc600078e3cff */
[----:B------:R-:W4:Y:S01]  /*0640*/  @P5 LDG.E R23, desc[UR4][R10.64+0x68] ;  /* 0x000068040a175981 */ /* 0x000f22000c1e1900 */
[----:B------:R-:W-:-:S03]  /*0650*/  @P4 LOP3.LUT R4, R4, R25, RZ, 0x3c, !PT ;  /* 0x0000001904044212 */ /* 0x000fc600078e3cff */
[----:B------:R-:W4:Y:S01]  /*0660*/  @P5 LDG.E R25, desc[UR4][R10.64+0x70] ;  /* 0x000070040a195981 */ /* 0x000f22000c1e1900 */
[----:B--2---:R-:W-:-:S03]  /*0670*/  @P3 LOP3.LUT R5, R5, R18, RZ, 0x3c, !PT ;  /* 0x0000001205053212 */ /* 0x004fc600078e3cff */
[----:B------:R-:W2:Y:S01]  /*0680*/  @P5 LDG.E R18, desc[UR4][R10.64+0x6c] ;  /* 0x00006c040a125981 */ /* 0x000ea2000c1e1900 */
[----:B---3--:R-:W-:-:S03]  /*0690*/  @P4 LOP3.LUT R5, R5, R20, RZ, 0x3c, !PT ;  /* 0x0000001405054212 */ /* 0x008fc600078e3cff */
[----:B------:R-:W3:Y:S01]  /*06a0*/  @P5 LDG.E R20, desc[UR4][R10.64+0x74] ;  /* 0x000074040a145981 */ /* 0x000ee2000c1e1900 */
[----:B----4-:R-:W-:-:S03]  /*06b0*/  @P4 LOP3.LUT R3, R3, R22, RZ, 0x3c, !PT ;  /* 0x0000001603034212 */ /* 0x010fc600078e3cff */
[----:B------:R-:W4:Y:S01]  /*06c0*/  @P0 LDG.E R22, desc[UR4][R10.64+0x8c] ;  /* 0x00008c040a160981 */ /* 0x000f22000c1e1900 */
[----:B------:R-:W-:-:S03]  /*06d0*/  @P6 LOP3.LUT R15, R15, R26, RZ, 0x3c, !PT ;  /* 0x0000001a0f0f6212 */ /* 0x000fc600078e3cff */
        /* <DEDUP_REMOVED lines=13> */
[----:B------:R-:W-:Y:S02]  /*07b0*/  @P6 LOP3.LUT R4, R4, R27, RZ, 0x3c, !PT ;  /* 0x0000001b04046212 */ /* 0x000fe400078e3cff */
[----:B------:R-:W-:Y:S02]  /*07c0*/  @P6 LOP3.LUT R2, R2, R21, RZ, 0x3c, !PT ;  /* 0x0000001502026212 */ /* 0x000fe400078e3cff */
[----:B------:R-:W-:Y:S02]  /*07d0*/  @P0 LOP3.LUT R4, R4, R23, RZ, 0x3c, !PT ;  /* 0x0000001704040212 */ /* 0x000fe400078e3cff */
[----:B------:R-:W-:Y:S02]  /*07e0*/  @P0 LOP3.LUT R2, R2, R25, RZ, 0x3c, !PT ;  /* 0x0000001902020212 */ /* 0x000fe400078e3cff */
[----:B--2---:R-:W-:Y:S02]  /*07f0*/  @P6 LOP3.LUT R5, R5, R18, RZ, 0x3c, !PT ;  /* 0x0000001205056212 */ /* 0x004fe400078e3cff */
[----:B---3--:R-:W-:-:S02]  /*0800*/  @P6 LOP3.LUT R3, R3, R20, RZ, 0x3c, !PT ;  /* 0x0000001403036212 */ /* 0x008fc400078e3cff */
[----:B----4-:R-:W-:Y:S02]  /*0810*/  @P0 LOP3.LUT R5, R5, R22, RZ, 0x3c, !PT ;  /* 0x0000001605050212 */ /* 0x010fe400078e3cff */
[----:B------:R-:W-:Y:S02]  /*0820*/  @P0 LOP3.LUT R3, R3, R26, RZ, 0x3c, !PT ;  /* 0x0000001a03030212 */ /* 0x000fe400078e3cff */
[----:B------:R-:W-:-:S13]  /*0830*/  R2P PR, R24.B1, 0x7f ;  /* 0x0000007f18007804 */ /* 0x000fda0000001000 */
[----:B------:R-:W2:Y:S04]  /*0840*/  @P0 LDG.E R18, desc[UR4][R10.64+0xa0] ;  /* 0x0000a0040a120981 */ /* 0x000ea8000c1e1900 */
[----:B------:R-:W3:Y:S04]  /*0850*/  @P1 LDG.E R22, desc[UR4][R10.64+0xb4] ;  /* 0x0000b4040a161981 */ /* 0x000ee8000c1e1900 */
[----:B------:R-:W4:Y:S04]  /*0860*/  @P2 LDG.E R26, desc[UR4][R10.64+0xc8] ;  /* 0x0000c8040a1a2981 */ /* 0x000f28000c1e1900 */
[----:B------:R-:W4:Y:S04]  /*0870*/  @P3 LDG.E R28, desc[UR4][R10.64+0xdc] ;  /* 0x0000dc040a1c3981 */ /* 0x000f28000c1e1900 */
[----:B------:R-:W4:Y:S04]  /*0880*/  @P0 LDG.E R23, desc[UR4][R10.64+0xa4] ;  /* 0x0000a4040a170981 */ /* 0x000f28000c1e1900 */
[----:B------:R-:W4:Y:S04]  /*0890*/  @P0 LDG.E R20, desc[UR4][R10.64+0xa8] ;  /* 0x0000a8040a140981 */ /* 0x000f28000c1e1900 */
[----:B------:R-:W4:Y:S04]  /*08a0*/  @P4 LDG.E R25, desc[UR4][R10.64+0xf0] ;  /* 0x0000f0040a194981 */ /* 0x000f28000c1e1900 */
        /* <DEDUP_REMOVED lines=21> */
[----:B------:R-:W-:Y:S02]  /*0a00*/  LOP3.LUT P0, RZ, R24, 0x8000, RZ, 0xc0, !PT ;  /* 0x0000800018ff7812 */ /* 0x000fe4000780c0ff */
[----:B----4-:R-:W-:Y:S01]  /*0a10*/  @P5 LOP3.LUT R15, R15, R26, RZ, 0x3c, !PT ;  /* 0x0000001a0f0f5212 */ /* 0x010fe200078e3cff */
[----:B------:R-:W4:Y:S04]  /*0a20*/  @P3 LDG.E R24, desc[UR4][R10.64+0xe4] ;  /* 0x0000e4040a183981 */ /* 0x000f28000c1e1900 */
[----:B------:R-:W2:Y:S01]  /*0a30*/  @P6 LDG.E R26, desc[UR4][R10.64+0x118] ;  /* 0x000118040a1a6981 */ /* 0x000ea2000c1e1900 */
        /* <DEDUP_REMOVED lines=8> */
[----:B---3--:R-:W-:-:S03]  /*0ac0*/  @P2 LOP3.LUT R3, R3, R22, RZ, 0x3c, !PT ;  /* 0x0000001603032212 */ /* 0x008fc600078e3cff */
[----:B------:R-:W3:Y:S01]  /*0ad0*/  @P4 LDG.E R22, desc[UR4][R10.64+0x100] ;  /* 0x000100040a164981 */ /* 0x000ee2000c1e1900 */
[----:B--2---:R-:W-:-:S03]  /*0ae0*/  @P6 LOP3.LUT R15, R15, R26, RZ, 0x3c, !PT ;  /* 0x0000001a0f0f6212 */ /* 0x004fc600078e3cff */
[----:B------:R-:W2:Y:S01]  /*0af0*/  @P0 LDG.E R26, desc[UR4][R10.64+0x12c] ;  /* 0x00012c040a1a0981 */ /* 0x000ea2000c1e1900 */
[----:B----4-:R-:W-:-:S03]  /*0b00*/  @P2 LOP3.LUT R2, R2, R23, RZ, 0x3c, !PT ;  /* 0x0000001702022212 */ /* 0x010fc600078e3cff */
[----:B------:R-:W4:Y:S01]  /*0b10*/  @P4 LDG.E R23, desc[UR4][R10.64+0xfc] ;  /* 0x0000fc040a174981 */ /* 0x000f22000c1e1900 */
[----:B------:R-:W-:-:S03]  /*0b20*/  @P2 LOP3.LUT R5, R5, R20, RZ, 0x3c, !PT ;  /* 0x0000001405052212 */ /* 0x000fc600078e3cff */
[----:B------:R-:W4:Y:S01]  /*0b30*/  @P4 LDG.E R20, desc[UR4][R10.64+0xf8] ;  /* 0x0000f8040a144981 */ /* 0x000f22000c1e1900 */
[----:B------:R-:W-:Y:S02]  /*0b40*/  @P3 LOP3.LUT R2, R2, R27, RZ, 0x3c, !PT ;  /* 0x0000001b02023212 */ /* 0x000fe400078e3cff */
[----:B------:R-:W-:Y:S01]  /*0b50*/  @P3 LOP3.LUT R4, R4, R25, RZ, 0x3c, !PT ;  /* 0x0000001904043212 */ /* 0x000fe200078e3cff */
[----:B------:R-:W4:Y:S01]  /*0b60*/  @P5 LDG.E R27, desc[UR4][R10.64+0x110] ;  /* 0x000110040a1b5981 */ /* 0x000f22000c1e1900 */
[----:B------:R-:W-:-:S03]  /*0b70*/  @P3 LOP3.LUT R5, R5, R24, RZ, 0x3c, !PT ;  /* 0x0000001805053212 */ /* 0x000fc600078e3cff */
[----:B------:R-:W4:Y:S04]  /*0b80*/  @P5 LDG.E R25, desc[UR4][R10.64+0x108] ;  /* 0x000108040a195981 */ /* 0x000f28000c1e1900 */
        /* <DEDUP_REMOVED lines=19> */
[----:B------:R-:W-:-:S05]  /*0cc0*/  VIADD R19, R19, 0x10 ;  /* 0x0000001013137836 */ /* 0x000fca0000000000 */
[----:B------:R-:W-:Y:S02]  /*0cd0*/  ISETP.NE.AND P1, PT, R19, 0x20, PT ;  /* 0x000000201300780c */ /* 0x000fe40003f25270 */
[----:B------:R-:W-:Y:S02]  /*0ce0*/  @P5 LOP3.LUT R3, R3, R18, RZ, 0x3c, !PT ;  /* 0x0000001203035212 */ /* 0x000fe400078e3cff */
[----:B------:R-:W-:Y:S02]  /*0cf0*/  @P6 LOP3.LUT R4, R4, R21, RZ, 0x3c, !PT ;  /* 0x0000001504046212 */ /* 0x000fe400078e3cff */
[----:B---3--:R-:W-:-:S04]  /*0d00*/  @P6 LOP3.LUT R3, R3, R22, RZ, 0x3c, !PT ;  /* 0x0000001603036212 */ /* 0x008fc800078e3cff */
[----:B--2---:R-:W-:Y:S02]  /*0d10*/  @P0 LOP3.LUT R3, R3, R26, RZ, 0x3c, !PT ;  /* 0x0000001a03030212 */ /* 0x004fe400078e3cff */
[----:B----4-:R-:W-:Y:S02]  /*0d20*/  @P6 LOP3.LUT R2, R2, R23, RZ, 0x3c, !PT ;  /* 0x0000001702026212 */ /* 0x010fe400078e3cff */
[----:B------:R-:W-:Y:S02]  /*0d30*/  @P6 LOP3.LUT R5, R5, R20, RZ, 0x3c, !PT ;  /* 0x0000001405056212 */ /* 0x000fe400078e3cff */
[----:B------:R-:W-:Y:S02]  /*0d40*/  @P0 LOP3.LUT R2, R2, R27, RZ, 0x3c, !PT ;  /* 0x0000001b02020212 */ /* 0x000fe400078e3cff */
[----:B------:R-:W-:Y:S02]  /*0d50*/  @P0 LOP3.LUT R4, R4, R25, RZ, 0x3c, !PT ;  /* 0x0000001904040212 */ /* 0x000fe400078e3cff */
[----:B------:R-:W-:Y:S01]  /*0d60*/  @P0 LOP3.LUT R5, R5, R24, RZ, 0x3c, !PT ;  /* 0x0000001805050212 */ /* 0x000fe200078e3cff */
[----:B------:R-:W-:Y:S06]  /*0d70*/  @P1 BRA `(.L_x_4) ;  /* 0xfffffff400481947 */ /* 0x000fec000383ffff */
[----:B------:R-:W-:-:S05]  /*0d80*/  VIADD R17, R17, 0x1 ;  /* 0x0000000111117836 */ /* 0x000fca0000000000 */
[----:B------:R-:W-:-:S13]  /*0d90*/  ISETP.NE.AND P0, PT, R17, 0x5, PT ;  /* 0x000000051100780c */ /* 0x000fda0003f05270 */
[----:B------:R-:W-:Y:S05]  /*0da0*/  @P0 BRA `(.L_x_5) ;  /* 0xfffffff400300947 */ /* 0x000fea000383ffff */
[----:B------:R1:W-:Y:S01]  /*0db0*/  STG.E.64 desc[UR4][R6.64+0x8], R4 ;  /* 0x0000080406007986 */ /* 0x0003e2000c101b04 */
[----:B------:R-:W-:Y:S01]  /*0dc0*/  VIADD R14, R14, 0x1 ;  /* 0x000000010e0e7836 */ /* 0x000fe20000000000 */
[----:B------:R-:W-:Y:S02]  /*0dd0*/  LOP3.LUT R11, R13, 0x3, RZ, 0xc0, !PT ;  /* 0x000000030d0b7812 */ /* 0x000fe400078ec0ff */
[----:B------:R1:W-:Y:S02]  /*0de0*/  STG.E.64 desc[UR4][R6.64+0x10], R2 ;  /* 0x0000100206007986 */ /* 0x0003e4000c101b04 */
[----:B------:R-:W-:Y:S02]  /*0df0*/  ISETP.GE.U32.AND P0, PT, R14, R11, PT ;  /* 0x0000000b0e00720c */ /* 0x000fe40003f06070 */
[----:B------:R1:W-:Y:S11]  /*0e00*/  STG.E desc[UR4][R6.64+0x4], R15 ;  /* 0x0000040f06007986 */ /* 0x0003f6000c101904 */
[----:B------:R-:W-:Y:S05]  /*0e10*/  @!P0 BRA `(.L_x_6) ;  /* 0xfffffff400048947 */ /* 0x000fea000383ffff */
.L_x_3:
[----:B------:R-:W-:Y:S05]  /*0e20*/  BSYNC.RECONVERGENT B1 ;  /* 0x0000000000017941 */ /* 0x000fea0003800200 */
.L_x_2:
[C---:B------:R-:W-:Y:S01]  /*0e30*/  ISETP.GT.U32.AND P0, PT, R13.reuse, 0x3, PT ;  /* 0x000000030d00780c */ /* 0x040fe20003f04070 */
[----:B------:R-:W-:Y:S01]  /*0e40*/  VIADD R12, R12, 0x1 ;  /* 0x000000010c0c7836 */ /* 0x000fe20000000000 */
[--C-:B------:R-:W-:Y:S02]  /*0e50*/  SHF.R.U64 R13, R13, 0x2, R0.reuse ;  /* 0x000000020d0d7819 */ /* 0x100fe40000001200 */
[----:B------:R-:W-:Y:S02]  /*0e60*/  ISETP.GT.U32.AND.EX P0, PT, R0, RZ, PT, P0 ;  /* 0x000000ff0000720c */ /* 0x000fe40003f04100 */
[----:B------:R-:W-:-:S11]  /*0e70*/  SHF.R.U32.HI R0, RZ, 0x2, R0 ;  /* 0x00000002ff007819 */ /* 0x000fd60000011600 */
[----:B------:R-:W-:Y:S05]  /*0e80*/  @P0 BRA `(.L_x_7) ;  /* 0xfffffff000c80947 */ /* 0x000fea000383ffff */
.L_x_1:
[----:B------:R-:W-:Y:S05]  /*0e90*/  BSYNC.RECONVERGENT B0 ;  /* 0x0000000000007941 */ /* 0x000fea0003800200 */
.L_x_0:
[----:B------:R-:W-:Y:S04]  /*0ea0*/  STG.E.64 desc[UR4][R6.64+0x18], RZ ;  /* 0x000018ff06007986 */ /* 0x000fe8000c101b04 */
[----:B------:R-:W-:Y:S04]  /*0eb0*/  STG.E desc[UR4][R6.64+0x20], RZ ;  /* 0x000020ff06007986 */ /* 0x000fe8000c101904 */
[----:B------:R-:W-:Y:S01]  /*0ec0*/  STG.E.64 desc[UR4][R6.64+0x28], RZ ;  /* 0x000028ff06007986 */ /* 0x000fe2000c101b04 */
[----:B------:R-:W-:Y:S05]  /*0ed0*/  EXIT ;  /* 0x000000000000794d */ /* 0x000fea0003800000 */
.L_x_8:
[----:B------:R-:W-:-:S00]  /*0ee0*/  BRA `(.L_x_8) ;  /* 0xfffffffc00fc7947 */ /* 0x000fc0000383ffff */
[----:B------:R-:W-:-:S00]  /*0ef0*/  NOP ;  /* 0x0000000000007918 */ /* 0x000fc00000000000 */
        /* <DEDUP_REMOVED lines=8> */
.L_x_51:


//--------------------- .text._Z11mcmc_kernelPfPKfP17curandStateXORWOWiiiiffff --------------------------
	.section	.text._Z11mcmc_kernelPfPKfP17curandStateXORWOWiiiiffff,"ax",@progbits
	.align	128
        .global         _Z11mcmc_kernelPfPKfP17curandStateXORWOWiiiiffff
        .type           _Z11mcmc_kernelPfPKfP17curandStateXORWOWiiiiffff,@function
        .size           _Z11mcmc_kernelPfPKfP17curandStateXORWOWiiiiffff,(.L_x_50 - _Z11mcmc_kernelPfPKfP17curandStateXORWOWiiiiffff)
        .other          _Z11mcmc_kernelPfPKfP17curandStateXORWOWiiiiffff,@"STO_CUDA_ENTRY STV_DEFAULT"
_Z11mcmc_kernelPfPKfP17curandStateXORWOWiiiiffff:
.text._Z11mcmc_kernelPfPKfP17curandStateXORWOWiiiiffff:
[----:B------:R-:W-:Y:S01]  /*0000*/  LDC R1, c[0x0][0x37c] ;  /* 0x0000df00ff017b82 */ /* 0x000fe20000000800 */
[----:B------:R-:W0:Y:S07]  /*0010*/  S2R R0, SR_TID.X ;  /* 0x0000000000007919 */ /* 0x000e2e0000002100 */
[----:B------:R-:W0:Y:S01]  /*0020*/  S2UR UR4, SR_CTAID.X ;  /* 0x00000000000479c3 */ /* 0x000e220000002500 */
[----:B------:R-:W1:Y:S07]  /*0030*/  LDCU UR5, c[0x0][0x39c] ;  /* 0x00007380ff0577ac */ /* 0x000e6e0008000800 */
[----:B------:R-:W0:Y:S02]  /*0040*/  LDC R17, c[0x0][0x360] ;  /* 0x0000d800ff117b82 */ /* 0x000e240000000800 */
[----:B0-----:R-:W-:-:S05]  /*0050*/  IMAD R17, R17, UR4, R0 ;  /* 0x0000000411117c24 */ /* 0x001fca000f8e0200 */
[----:B-1----:R-:W-:-:S13]  /*0060*/  ISETP.GE.AND P0, PT, R17, UR5, PT ;  /* 0x0000000511007c0c */ /* 0x002fda000bf06270 */
[----:B------:R-:W-:Y:S05]  /*0070*/  @P0 EXIT ;  /* 0x000000000000094d */ /* 0x000fea0003800000 */
[----:B------:R-:W0:Y:S01]  /*0080*/  LDC.64 R14, c[0x0][0x390] ;  /* 0x0000e400ff0e7b82 */ /* 0x000e220000000a00 */
[----:B------:R-:W1:Y:S01]  /*0090*/  LDCU.64 UR8, c[0x0][0x358] ;  /* 0x00006b00ff0877ac */ /* 0x000e620008000a00 */
[----:B------:R-:W2:Y:S01]  /*00a0*/  LDCU.64 UR4, c[0x0][0x3a0] ;  /* 0x00007400ff0477ac */ /* 0x000ea20008000a00 */
[----:B0-----:R-:W-:-:S05]  /*00b0*/  IMAD.WIDE R14, R17, 0x30, R14 ;  /* 0x00000030110e7825 */ /* 0x001fca00078e020e */
[----:B-1----:R0:W5:Y:S04]  /*00c0*/  LDG.E R19, desc[UR8][R14.64+0x20] ;  /* 0x000020080e137981 */ /* 0x002168000c1e1900 */
[----:B------:R0:W5:Y:S04]  /*00d0*/  LDG.E.64 R12, desc[UR8][R14.64+0x28] ;  /* 0x000028080e0c7981 */ /* 0x000168000c1e1b00 */
[----:B------:R0:W5:Y:S04]  /*00e0*/  LDG.E.64 R10, desc[UR8][R14.64] ;  /* 0x000000080e0a7981 */ /* 0x000168000c1e1b00 */
[----:B------:R0:W5:Y:S04]  /*00f0*/  LDG.E.64 R8, desc[UR8][R14.64+0x8] ;  /* 0x000008080e087981 */ /* 0x000168000c1e1b00 */
[----:B------:R0:W5:Y:S04]  /*0100*/  LDG.E.64 R6, desc[UR8][R14.64+0x10] ;  /* 0x000010080e067981 */ /* 0x000168000c1e1b00 */
[----:B------:R0:W5:Y:S01]  /*0110*/  LDG.E.64 R4, desc[UR8][R14.64+0x18] ;  /* 0x000018080e047981 */ /* 0x000162000c1e1b00 */
[----:B------:R-:W1:Y:S01]  /*0120*/  LDCU UR6, c[0x0][0x3ac] ;  /* 0x00007580ff0677ac */ /* 0x000e620008000800 */
[----:B--2---:R-:W-:-:S04]  /*0130*/  UIADD3 UR5, UPT, UPT, UR5, UR4, URZ ;  /* 0x0000000405057290 */ /* 0x004fc8000fffe0ff */
[----:B------:R-:W-:Y:S01]  /*0140*/  UISETP.GE.AND UP0, UPT, UR5, 0x1, UPT ;  /* 0x000000010500788c */ /* 0x000fe2000bf06270 */
[----:B-1----:R-:W-:-:S08]  /*0150*/  MOV R16, UR6 ;  /* 0x0000000600107c02 */ /* 0x002fd00008000f00 */
[----:B0-----:R-:W-:Y:S05]  /*0160*/  BRA.U !UP0, `(.L_x_9) ;  /* 0x0000002108287547 */ /* 0x001fea000b800000 */
[----:B------:R-:W0:Y:S01]  /*0170*/  LDCU UR7, c[0x0][0x398] ;  /* 0x00007300ff0777ac */ /* 0x000e220008000800 */
[----:B-----5:R-:W-:Y:S02]  /*0180*/  MOV R0, R8 ;  /* 0x0000000800007202 */ /* 0x020fe40000000f00 */
[----:B------:R-:W-:Y:S01]  /*0190*/  MOV R2, R9 ;  /* 0x0000000900027202 */ /* 0x000fe20000000f00 */
[----:B------:R-:W-:Y:S01]  /*01a0*/  UMOV UR4, URZ ;  /* 0x000000ff00047c82 */ /* 0x000fe20008000000 */
[----:B------:R-:W-:Y:S02]  /*01b0*/  MOV R18, R11 ;  /* 0x0000000b00127202 */ /* 0x000fe40000000f00 */
[----:B------:R-:W-:Y:S02]  /*01c0*/  MOV R3, R6 ;  /* 0x0000000600037202 */ /* 0x000fe40000000f00 */
[----:B------:R-:W-:Y:S01]  /*01d0*/  MOV R16, UR6 ;  /* 0x0000000600107c02 */ /* 0x000fe20008000f00 */
[----:B0-----:R-:W-:-:S12]  /*01e0*/  UIADD3 UR7, UPT, UPT, -UR7, URZ, URZ ;  /* 0x000000ff07077290 */ /* 0x001fd8000fffe1ff */
.L_x_35:
[----:B------:R-:W-:Y:S01]  /*01f0*/  ISETP.NE.AND P0, PT, R4, 0x1, PT ;  /* 0x000000010400780c */ /* 0x000fe20003f05270 */
[----:B------:R-:W-:Y:S01]  /*0200*/  BSSY.RECONVERGENT B0, `(.L_x_10) ;  /* 0x000004e000007945 */ /* 0x000fe20003800200 */
[----:B------:R-:W-:Y:S01]  /*0210*/  HFMA2 R4, -RZ, RZ, 0, 0 ;  /* 0x00000000ff047431 */ /* 0x000fe200000001ff */
[----:B------:R-:W-:Y:S02]  /*0220*/  MOV R11, R19 ;  /* 0x00000013000b7202 */ /* 0x000fe40000000f00 */
[----:B------:R-:W-:Y:S02]  /*0230*/  MOV R6, R7 ;  /* 0x0000000700067202 */ /* 0x000fe40000000f00 */
[----:B------:R-:W-:Y:S02]  /*0240*/  MOV R9, R3 ;  /* 0x0000000300097202 */ /* 0x000fe40000000f00 */
[----:B------:R-:W-:-:S04]  /*0250*/  MOV R8, R2 ;  /* 0x0000000200087202 */ /* 0x000fc80000000f00 */
[----:B------:R-:W-:Y:S05]  /*0260*/  @!P0 BRA `(.L_x_11) ;  /* 0x00000004001c8947 */ /* 0x000fea0003800000 */
[----:B------:R-:W-:Y:S01]  /*0270*/  SHF.R.U32.HI R9, RZ, 0x2, R18 ;  /* 0x00000002ff097819 */ /* 0x000fe20000011612 */
[----:B------:R-:W-:Y:S01]  /*0280*/  BSSY.RECONVERGENT B1, `(.L_x_12) ;  /* 0x000003c000017945 */ /* 0x000fe20003800200 */
[----:B------:R-:W-:Y:S02]  /*0290*/  SHF.L.U32 R4, R7, 0x4, RZ ;  /* 0x0000000407047819 */ /* 0x000fe400000006ff */
[----:B------:R-:W-:Y:S02]  /*02a0*/  LOP3.LUT R9, R9, R18, RZ, 0x3c, !PT ;  /* 0x0000001209097212 */ /* 0x000fe400078e3cff */
[----:B------:R-:W-:Y:S02]  /*02b0*/  MOV R11, 0x2f800000 ;  /* 0x2f800000000b7802 */ /* 0x000fe40000000f00 */
[----:B------:R-:W-:Y:S02]  /*02c0*/  SHF.L.U32 R6, R9, 0x1, RZ ;  /* 0x0000000109067819 */ /* 0x000fe400000006ff */
[----:B------:R-:W-:-:S02]  /*02d0*/  MOV R19, 0x3e055027 ;  /* 0x3e05502700137802 */ /* 0x000fc40000000f00 */
[----:B------:R-:W-:Y:S02]  /*02e0*/  LOP3.LUT R4, R7, R4, R6, 0x96, !PT ;  /* 0x0000000407047212 */ /* 0x000fe400078e9606 */
[----:B------:R-:W-:Y:S02]  /*02f0*/  MOV R21, 0x7f800000 ;  /* 0x7f80000000157802 */ /* 0x000fe40000000f00 */
[----:B------:R-:W-:-:S04]  /*0300*/  LOP3.LUT R9, R4, R9, RZ, 0x3c, !PT ;  /* 0x0000000904097212 */ /* 0x000fc800078e3cff */
[C---:B------:R-:W-:Y:S02]  /*0310*/  IADD3 R4, PT, PT, R10.reuse, 0x587c5, R9 ;  /* 0x000587c50a047810 */ /* 0x040fe40007ffe009 */
[----:B------:R-:W-:Y:S02]  /*0320*/  IADD3 R10, PT, PT, R10, 0xb0f8a, RZ ;  /* 0x000b0f8a0a0a7810 */ /* 0x000fe40007ffe0ff */
[----:B------:R-:W-:-:S05]  /*0330*/  I2FP.F32.U32 R4, R4 ;  /* 0x0000000400047245 */ /* 0x000fca0000201000 */
[----:B------:R-:W-:-:S05]  /*0340*/  FFMA R4, R4, R11, 1.1641532182693481445e-10 ;  /* 0x2f00000004047423 */ /* 0x000fca000000000b */
[----:B------:R-:W-:-:S13]  /*0350*/  FSETP.GEU.AND P0, PT, R4, 1.175494350822287508e-38, PT ;  /* 0x008000000400780b */ /* 0x000fda0003f0e000 */
[----:B------:R-:W-:-:S05]  /*0360*/  @!P0 FMUL R4, R4, 8388608 ;  /* 0x4b00000004048820 */ /* 0x000fca0000400000 */
[----:B------:R-:W-:-:S04]  /*0370*/  IADD3 R6, PT, PT, R4, -0x3f2aaaab, RZ ;  /* 0xc0d5555504067810 */ /* 0x000fc80007ffe0ff */
[----:B------:R-:W-:-:S04]  /*0380*/  LOP3.LUT R11, R6, 0xff800000, RZ, 0xc0, !PT ;  /* 0xff800000060b7812 */ /* 0x000fc800078ec0ff */
[-C--:B------:R-:W-:Y:S02]  /*0390*/  IADD3 R6, PT, PT, R4, -R11.reuse, RZ ;  /* 0x8000000b04067210 */ /* 0x080fe40007ffe0ff */
[----:B------:R-:W-:-:S03]  /*03a0*/  I2FP.F32.S32 R11, R11 ;  /* 0x0000000b000b7245 */ /* 0x000fc60000201400 */
[----:B------:R-:W-:Y:S01]  /*03b0*/  FADD R8, R6, -1 ;  /* 0xbf80000006087421 */ /* 0x000fe20000000000 */
[----:B------:R-:W-:Y:S02]  /*03c0*/  FSEL R6, RZ, -23, P0 ;  /* 0xc1b80000ff067808 */ /* 0x000fe40000000000 */
[----:B------:R-:W-:Y:S01]  /*03d0*/  ISETP.GT.U32.AND P0, PT, R4, 0x7f7fffff, PT ;  /* 0x7f7fffff0400780c */ /* 0x000fe20003f04070 */
[C---:B------:R-:W-:Y:S02]  /*03e0*/  FFMA R19, R8.reuse, -R19, 0.14084610342979431152 ;  /* 0x3e1039f608137423 */ /* 0x040fe40000000813 */
[----:B------:R-:W-:Y:S01]  /*03f0*/  FFMA R6, R11, 1.1920928955078125e-07, R6 ;  /* 0x340000000b067823 */ /* 0x000fe20000000006 */
[----:B------:R-:W-:Y:S01]  /*0400*/  SHF.R.U32.HI R11, RZ, 0x2, R0 ;  /* 0x00000002ff0b7819 */ /* 0x000fe20000011600 */
[----:B------:R-:W-:-:S03]  /*0410*/  FFMA R19, R8, R19, -0.12148627638816833496 ;  /* 0xbdf8cdcc08137423 */ /* 0x000fc60000000013 */
[----:B------:R-:W-:Y:S01]  /*0420*/  LOP3.LUT R11, R11, R0, RZ, 0x3c, !PT ;  /* 0x000000000b0b7212 */ /* 0x000fe200078e3cff */
[----:B------:R-:W-:Y:S01]  /*0430*/  FFMA R19, R8, R19, 0.13980610668659210205 ;  /* 0x3e0f295508137423 */ /* 0x000fe20000000013 */
[----:B------:R-:W-:-:S03]  /*0440*/  SHF.L.U32 R0, R9, 0x4, RZ ;  /* 0x0000000409007819 */ /* 0x000fc600000006ff */
[----:B------:R-:W-:-:S04]  /*0450*/  FFMA R19, R8, R19, -0.16684235632419586182 ;  /* 0xbe2ad8b908137423 */ /* 0x000fc80000000013 */
[----:B------:R-:W-:-:S04]  /*0460*/  FFMA R19, R8, R19, 0.20012299716472625732 ;  /* 0x3e4ced0b08137423 */ /* 0x000fc80000000013 */
[----:B------:R-:W-:-:S04]  /*0470*/  FFMA R19, R8, R19, -0.24999669194221496582 ;  /* 0xbe7fff2208137423 */ /* 0x000fc80000000013 */
[----:B------:R-:W-:-:S04]  /*0480*/  FFMA R19, R8, R19, 0.33333182334899902344 ;  /* 0x3eaaaa7808137423 */ /* 0x000fc80000000013 */
[----:B------:R-:W-:-:S04]  /*0490*/  FFMA R19, R8, R19, -0.5 ;  /* 0xbf00000008137423 */ /* 0x000fc80000000013 */
[----:B------:R-:W-:-:S04]  /*04a0*/  FMUL R19, R8, R19 ;  /* 0x0000001308137220 */ /* 0x000fc80000400000 */
[----:B------:R-:W-:-:S04]  /*04b0*/  FFMA R19, R8, R19, R8 ;  /* 0x0000001308137223 */ /* 0x000fc80000000008 */
[----:B------:R-:W-:Y:S01]  /*04c0*/  FFMA R19, R6, 0.69314718246459960938, R19 ;  /* 0x3f31721806137823 */ /* 0x000fe20000000013 */
[C---:B------:R-:W-:Y:S01]  /*04d0*/  @P0 FFMA R19, R4.reuse, R21, +INF ;  /* 0x7f80000004130423 */ /* 0x040fe20000000015 */
[----:B------:R-:W-:Y:S02]  /*04e0*/  FSETP.NEU.AND P0, PT, R4, RZ, PT ;  /* 0x000000ff0400720b */ /* 0x000fe40003f0d000 */
[----:B------:R-:W-:Y:S01]  /*04f0*/  SHF.L.U32 R6, R11, 0x1, RZ ;  /* 0x000000010b067819 */ /* 0x000fe200000006ff */
[----:B------:R-:W-:-:S03]  /*0500*/  FMUL R19, R19, -2 ;  /* 0xc000000013137820 */ /* 0x000fc60000400000 */
[----:B------:R-:W-:Y:S02]  /*0510*/  LOP3.LUT R6, R11, R6, R0, 0x96, !PT ;  /* 0x000000060b067212 */ /* 0x000fe400078e9600 */
[----:B------:R-:W-:Y:S02]  /*0520*/  FSEL R8, R19, +INF , P0 ;  /* 0x7f80000013087808 */ /* 0x000fe40000000000 */
[----:B------:R-:W-:Y:S02]  /*0530*/  LOP3.LUT R6, R6, R9, RZ, 0x3c, !PT ;  /* 0x0000000906067212 */ /* 0x000fe400078e3cff */
[----:B------:R-:W-:Y:S01]  /*0540*/  IADD3 R4, PT, PT, R8, -0xd000000, RZ ;  /* 0xf300000008047810 */ /* 0x000fe20007ffe0ff */
[----:B------:R0:W1:Y:S01]  /*0550*/  MUFU.RSQ R23, R8 ;  /* 0x0000000800177308 */ /* 0x0000620000001400 */
[----:B------:R-:W-:Y:S02]  /*0560*/  IADD3 R0, PT, PT, R6, R10, RZ ;  /* 0x0000000a06007210 */ /* 0x000fe40007ffe0ff */
[----:B------:R-:W-:-:S02]  /*0570*/  ISETP.GT.U32.AND P0, PT, R4, 0x727fffff, PT ;  /* 0x727fffff0400780c */ /* 0x000fc40003f04070 */
[----:B------:R-:W-:Y:S02]  /*0580*/  MOV R11, 0x30c90fdb ;  /* 0x30c90fdb000b7802 */ /* 0x000fe40000000f00 */
[----:B------:R-:W-:-:S05]  /*0590*/  I2FP.F32.U32 R0, R0 ;  /* 0x0000000000007245 */ /* 0x000fca0000201000 */
[----:B------:R-:W-:-:S04]  /*05a0*/  FFMA R21, R0, R11, 7.314590599882819788e-10 ;  /* 0x30490fdb00157423 */ /* 0x000fc8000000000b */
[----:B0-----:R-:W-:Y:S05]  /*05b0*/  @!P0 BRA `(.L_x_13) ;  /* 0x0000000000108947 */ /* 0x001fea0003800000 */
[----:B------:R-:W-:-:S07]  /*05c0*/  MOV R20, 0x5e0 ;  /* 0x000005e000147802 */ /* 0x000fce0000000f00 */
[----:B-1----:R-:W-:Y:S05]  /*05d0*/  CALL.REL.NOINC `($__internal_0_$__cuda_sm20_sqrt_rn_f32_slowpath) ;  /* 0x0000001c00347944 */ /* 0x002fea0003c00000 */
[----:B------:R-:W-:Y:S01]  /*05e0*/  MOV R19, R4 ;  /* 0x0000000400137202 */ /* 0x000fe20000000f00 */
[----:B------:R-:W-:Y:S06]  /*05f0*/  BRA `(.L_x_14) ;  /* 0x0000000000107947 */ /* 0x000fec0003800000 */
.L_x_13:
[----:B-1----:R-:W-:Y:S01]  /*0600*/  FMUL.FTZ R19, R8, R23 ;  /* 0x0000001708137220 */ /* 0x002fe20000410000 */
[----:B------:R-:W-:-:S03]  /*0610*/  FMUL.FTZ R4, R23, 0.5 ;  /* 0x3f00000017047820 */ /* 0x000fc60000410000 */
[----:B------:R-:W-:-:S04]  /*0620*/  FFMA R0, -R19, R19, R8 ;  /* 0x0000001313007223 */ /* 0x000fc80000000108 */
[----:B------:R-:W-:-:S07]  /*0630*/  FFMA R19, R0, R4, R19 ;  /* 0x0000000400137223 */ /* 0x000fce0000000013 */
.L_x_14:
[----:B------:R-:W-:Y:S05]  /*0640*/  BSYNC.RECONVERGENT B1 ;  /* 0x0000000000017941 */ /* 0x000fea0003800200 */
.L_x_12:
[----:B------:R-:W-:Y:S01]  /*0650*/  FMUL.RZ R20, R21, 0.15915493667125701904 ;  /* 0x3e22f98315147820 */ /* 0x000fe2000040c000 */
[----:B------:R-:W-:Y:S02]  /*0660*/  MOV R0, R3 ;  /* 0x0000000300007202 */ /* 0x000fe40000000f00 */
[----:B------:R-:W-:Y:S01]  /*0670*/  MOV R18, R2 ;  /* 0x0000000200127202 */ /* 0x000fe20000000f00 */
[----:B------:R-:W0:Y:S08]  /*0680*/  MUFU.SIN R4, R20 ;  /* 0x0000001400047308 */ /* 0x000e300000000400 */
[----:B------:R-:W1:Y:S01]  /*0690*/  MUFU.COS R8, R20 ;  /* 0x0000001400087308 */ /* 0x000e620000000000 */
[----:B0-----:R-:W-:Y:S01]  /*06a0*/  FMUL R11, R4, R19 ;  /* 0x00000013040b7220 */ /* 0x001fe20000400000 */
[----:B------:R-:W-:-:S02]  /*06b0*/  HFMA2 R4, -RZ, RZ, 0, 5.9604644775390625e-08 ;  /* 0x00000001ff047431 */ /* 0x000fc400000001ff */
[----:B-1----:R-:W-:Y:S01]  /*06c0*/  FMUL R19, R8, R19 ;  /* 0x0000001308137220 */ /* 0x002fe20000400000 */
[----:B------:R-:W-:-:S07]  /*06d0*/  MOV R8, R7 ;  /* 0x0000000700087202 */ /* 0x000fce0000000f00 */
.L_x_11:
[----:B------:R-:W-:Y:S05]  /*06e0*/  BSYNC.RECONVERGENT B0 ;  /* 0x0000000000007941 */ /* 0x000fea0003800200 */
.L_x_10:
[----:B------:R-:W0:Y:S01]  /*06f0*/  LDCU UR10, c[0x0][0x3ac] ;  /* 0x00007580ff0a77ac */ /* 0x000e220008000800 */
[----:B------:R-:W-:Y:S01]  /*0700*/  BSSY.RECONVERGENT B0, `(.L_x_15) ;  /* 0x0000048000007945 */ /* 0x000fe20003800200 */
[----:B------:R-:W-:Y:S01]  /*0710*/  MOV R3, 0x3f800000 ;  /* 0x3f80000000037802 */ /* 0x000fe20000000f00 */
[----:B------:R-:W1:Y:S01]  /*0720*/  LDCU UR6, c[0x0][0x3b4] ;  /* 0x00007680ff0677ac */ /* 0x000e620008000800 */
[----:B0-----:R-:W-:Y:S01]  /*0730*/  FADD R2, R16, -UR10 ;  /* 0x8000000a10027e21 */ /* 0x001fe20008000000 */
[----:B-1----:R-:W-:-:S04]  /*0740*/  FFMA R21, R11, UR6, R16 ;  /* 0x000000060b157c23 */ /* 0x002fc80008000010 */
[----:B------:R-:W-:-:S13]  /*0750*/  FSETP.NEU.AND P0, PT, R2, 1, PT ;  /* 0x3f8000000200780b */ /* 0x000fda0003f0d000 */
[----:B------:R-:W-:Y:S05]  /*0760*/  @!P0 BRA `(.L_x_16) ;  /* 0x0000000400048947 */ /* 0x000fea0003800000 */
[----:B------:R-:W-:-:S13]  /*0770*/  FSETP.NAN.AND P0, PT, |R2|, |R2|, PT ;  /* 0x400000020200720b */ /* 0x000fda0003f08200 */
[----:B------:R-:W-:Y:S01]  /*0780*/  @P0 FADD R3, R2, 2 ;  /* 0x4000000002030421 */ /* 0x000fe20000000000 */
[----:B------:R-:W-:Y:S06]  /*0790*/  @P0 BRA `(.L_x_16) ;  /* 0x0000000000f80947 */ /* 0x000fec0003800000 */
[C---:B------:R-:W-:Y:S01]  /*07a0*/  FMUL R3, |R2|.reuse, 16777216 ;  /* 0x4b80000002037820 */ /* 0x040fe20000400200 */
[----:B------:R-:W-:-:S04]  /*07b0*/  FSETP.GEU.AND P0, PT, |R2|, 1.175494350822287508e-38, PT ;  /* 0x008000000200780b */ /* 0x000fc80003f0e200 */
[----:B------:R-:W-:-:S04]  /*07c0*/  FSEL R3, R3, |R2|, !P0 ;  /* 0x4000000203037208 */ /* 0x000fc80004000000 */
[----:B------:R-:W-:-:S04]  /*07d0*/  IADD3 R7, PT, PT, R3, -0x3f3504f3, RZ ;  /* 0xc0cafb0d03077810 */ /* 0x000fc80007ffe0ff */
[----:B------:R-:W-:Y:S02]  /*07e0*/  LOP3.LUT R20, R7, 0xff800000, RZ, 0xc0, !PT ;  /* 0xff80000007147812 */ /* 0x000fe400078ec0ff */
[----:B------:R-:W-:Y:S02]  /*07f0*/  FSEL R7, RZ, -24, P0 ;  /* 0xc1c00000ff077808 */ /* 0x000fe40000000000 */
[-C--:B------:R-:W-:Y:S02]  /*0800*/  IADD3 R3, PT, PT, R3, -R20.reuse, RZ ;  /* 0x8000001403037210 */ /* 0x080fe40007ffe0ff */
[----:B------:R-:W-:Y:S02]  /*0810*/  I2FP.F32.S32 R20, R20 ;  /* 0x0000001400147245 */ /* 0x000fe40000201400 */
[----:B------:R-:W-:Y:S01]  /*0820*/  FSETP.NEU.AND P0, PT, |R2|, +INF , PT ;  /* 0x7f8000000200780b */ /* 0x000fe20003f0d200 */
[C---:B------:R-:W-:Y:S01]  /*0830*/  FADD R11, R3.reuse, 1 ;  /* 0x3f800000030b7421 */ /* 0x040fe20000000000 */
[----:B------:R-:W-:Y:S01]  /*0840*/  FADD R22, R3, -1 ;  /* 0xbf80000003167421 */ /* 0x000fe20000000000 */
[----:B------:R-:W-:Y:S01]  /*0850*/  FFMA R20, R20, 1.1920928955078125e-07, R7 ;  /* 0x3400000014147823 */ /* 0x000fe20000000007 */
[----:B------:R-:W-:-:S02]  /*0860*/  FSETP.NEU.AND P0, PT, R2, RZ, P0 ;  /* 0x000000ff0200720b */ /* 0x000fc4000070d000 */
[----:B------:R-:W-:Y:S01]  /*0870*/  FADD R24, R22, R22 ;  /* 0x0000001616187221 */ /* 0x000fe20000000000 */
[----:B------:R-:W0:Y:S10]  /*0880*/  MUFU.RCP R11, R11 ;  /* 0x0000000b000b7308 */ /* 0x000e340000001000 */
[----:B------:R-:W-:Y:S01]  /*0890*/  @!P0 FADD R2, R2, R2 ;  /* 0x0000000202028221 */ /* 0x000fe20000000000 */
[----:B0-----:R-:W-:Y:S01]  /*08a0*/  FMUL R3, R11, R24 ;  /* 0x000000180b037220 */ /* 0x001fe20000400000 */
[----:B------:R-:W-:-:S03]  /*08b0*/  HFMA2 R24, -RZ, RZ, 0.771484375, 0.21533203125 ;  /* 0x3a2c32e4ff187431 */ /* 0x000fc600000001ff */
[----:B------:R-:W-:Y:S01]  /*08c0*/  FADD R23, R22, -R3 ;  /* 0x8000000316177221 */ /* 0x000fe20000000000 */
[----:B------:R-:W-:-:S03]  /*08d0*/  FFMA R7, R3, 1.4426950216293334961, R20 ;  /* 0x3fb8aa3b03077823 */ /* 0x000fc60000000014 */
[----:B------:R-:W-:Y:S01]  /*08e0*/  FADD R25, R23, R23 ;  /* 0x0000001717197221 */ /* 0x000fe20000000000 */
[-C--:B------:R-:W-:Y:S01]  /*08f0*/  FMUL R23, R3, R3.reuse ;  /* 0x0000000303177220 */ /* 0x080fe20000400000 */
[----:B------:R-:W-:Y:S02]  /*0900*/  FADD R20, R20, -R7 ;  /* 0x8000000714147221 */ /* 0x000fe40000000000 */
[----:B------:R-:W-:Y:S01]  /*0910*/  FFMA R22, R22, -R3, R25 ;  /* 0x8000000316167223 */ /* 0x000fe20000000019 */
[----:B------:R-:W-:Y:S01]  /*0920*/  FFMA R24, R23, R24, 0.0032181653659790754318 ;  /* 0x3b52e7db17187423 */ /* 0x000fe20000000018 */
[----:B------:R-:W-:Y:S02]  /*0930*/  FFMA R25, R3, 1.4426950216293334961, R20 ;  /* 0x3fb8aa3b03197823 */ /* 0x000fe40000000014 */
[----:B------:R-:W-:Y:S01]  /*0940*/  FMUL R22, R11, R22 ;  /* 0x000000160b167220 */ /* 0x000fe20000400000 */
[----:B------:R-:W-:-:S03]  /*0950*/  FFMA R24, R23, R24, 0.018033718690276145935 ;  /* 0x3c93bb7317187423 */ /* 0x000fc60000000018 */
[----:B------:R-:W-:Y:S01]  /*0960*/  FFMA R20, R22, 1.4426950216293334961, R25 ;  /* 0x3fb8aa3b16147823 */ /* 0x000fe20000000019 */
[----:B------:R-:W-:-:S04]  /*0970*/  FFMA R24, R23, R24, 0.12022458761930465698 ;  /* 0x3df6384f17187423 */ /* 0x000fc80000000018 */
[----:B------:R-:W-:Y:S01]  /*0980*/  FMUL R24, R23, R24 ;  /* 0x0000001817187220 */ /* 0x000fe20000400000 */
[----:B------:R-:W-:-:S03]  /*0990*/  FFMA R23, R3, 1.9251366722983220825e-08, R20 ;  /* 0x32a55e3403177823 */ /* 0x000fc60000000014 */
[----:B------:R-:W-:-:S04]  /*09a0*/  FMUL R11, R24, 3 ;  /* 0x40400000180b7820 */ /* 0x000fc80000400000 */
[----:B------:R-:W-:-:S04]  /*09b0*/  FFMA R11, R22, R11, R23 ;  /* 0x0000000b160b7223 */ /* 0x000fc80000000017 */
[----:B------:R-:W-:-:S04]  /*09c0*/  FFMA R24, R3, R24, R11 ;  /* 0x0000001803187223 */ /* 0x000fc8000000000b */
[----:B------:R-:W-:-:S04]  /*09d0*/  FADD R20, R7, R24 ;  /* 0x0000001807147221 */ /* 0x000fc80000000000 */
[----:B------:R-:W-:Y:S01]  /*09e0*/  FMUL R3, R20, 2 ;  /* 0x4000000014037820 */ /* 0x000fe20000400000 */
[----:B------:R-:W-:-:S03]  /*09f0*/  FADD R7, -R7, R20 ;  /* 0x0000001407077221 */ /* 0x000fc60000000100 */
[----:B------:R-:W0:Y:S01]  /*0a00*/  FRND R22, R3 ;  /* 0x0000000300167307 */ /* 0x000e220000201000 */
[----:B------:R-:W-:Y:S01]  /*0a10*/  FADD R7, R24, -R7 ;  /* 0x8000000718077221 */ /* 0x000fe20000000000 */
[----:B------:R-:W-:Y:S01]  /*0a20*/  FFMA R20, R20, 2, -R3 ;  /* 0x4000000014147823 */ /* 0x000fe20000000803 */
[----:B------:R-:W-:Y:S02]  /*0a30*/  MOV R24, 0x391fcb8e ;  /* 0x391fcb8e00187802 */ /* 0x000fe40000000f00 */
[----:B------:R-:W-:Y:S01]  /*0a40*/  FSETP.GT.AND P2, PT, |R3|, 152, PT ;  /* 0x431800000300780b */ /* 0x000fe20003f44200 */
[----:B------:R-:W-:Y:S01]  /*0a50*/  FFMA R20, R7, 2, R20 ;  /* 0x4000000007147823 */ /* 0x000fe20000000014 */
[----:B0-----:R-:W-:Y:S01]  /*0a60*/  FADD R7, R3, -R22 ;  /* 0x8000001603077221 */ /* 0x001fe20000000000 */
[----:B------:R-:W-:-:S03]  /*0a70*/  FSETP.GT.AND P1, PT, R22, RZ, PT ;  /* 0x000000ff1600720b */ /* 0x000fc60003f24000 */
[----:B------:R-:W-:Y:S01]  /*0a80*/  FADD R7, R7, R20 ;  /* 0x0000001407077221 */ /* 0x000fe20000000000 */
[----:B------:R-:W-:Y:S02]  /*0a90*/  SEL R11, RZ, 0x83000000, P1 ;  /* 0x83000000ff0b7807 */ /* 0x000fe40000800000 */
[----:B------:R-:W-:Y:S01]  /*0aa0*/  FSETP.GEU.AND P1, PT, R3, RZ, PT ;  /* 0x000000ff0300720b */ /* 0x000fe20003f2e000 */
[----:B------:R-:W-:Y:S01]  /*0ab0*/  FFMA R20, R7, R24, 0.0013391353422775864601 ;  /* 0x3aaf85ed07147423 */ /* 0x000fe20000000018 */
[----:B------:R-:W-:-:S03]  /*0ac0*/  IADD3 R22, PT, PT, R11, 0x7f000000, RZ ;  /* 0x7f0000000b167810 */ /* 0x000fc60007ffe0ff */
[C---:B------:R-:W-:Y:S02]  /*0ad0*/  FFMA R24, R7.reuse, R20, 0.0096188392490148544312 ;  /* 0x3c1d985607187423 */ /* 0x040fe40000000014 */
[----:B------:R0:W1:Y:S02]  /*0ae0*/  F2I.NTZ R20, R3 ;  /* 0x0000000300147305 */ /* 0x0000640000203100 */
[----:B------:R-:W-:-:S04]  /*0af0*/  FFMA R24, R7, R24, 0.055503588169813156128 ;  /* 0x3d6357bb07187423 */ /* 0x000fc80000000018 */
[----:B------:R-:W-:Y:S01]  /*0b00*/  FFMA R24, R7, R24, 0.24022644758224487305 ;  /* 0x3e75fdec07187423 */ /* 0x000fe20000000018 */
[----:B0-----:R-:W-:-:S03]  /*0b10*/  FSEL R3, RZ, +INF , !P1 ;  /* 0x7f800000ff037808 */ /* 0x001fc60004800000 */
[----:B------:R-:W-:-:S04]  /*0b20*/  FFMA R24, R7, R24, 0.69314718246459960938 ;  /* 0x3f31721807187423 */ /* 0x000fc80000000018 */
[----:B------:R-:W-:Y:S01]  /*0b30*/  FFMA R7, R7, R24, 1 ;  /* 0x3f80000007077423 */ /* 0x000fe20000000018 */
[----:B-1----:R-:W-:-:S03]  /*0b40*/  LEA R20, R20, -R11, 0x17 ;  /* 0x8000000b14147211 */ /* 0x002fc600078eb8ff */
[----:B------:R-:W-:-:S04]  /*0b50*/  FMUL R7, R22, R7 ;  /* 0x0000000716077220 */ /* 0x000fc80000400000 */
[----:B------:R-:W-:Y:S01]  /*0b60*/  @!P2 FMUL R3, R20, R7 ;  /* 0x000000071403a220 */ /* 0x000fe20000400000 */
[----:B------:R-:W-:-:S07]  /*0b70*/  @!P0 LOP3.LUT R3, R2, 0x7fffffff, RZ, 0xc0, !PT ;  /* 0x7fffffff02038812 */ /* 0x000fce00078ec0ff */
.L_x_16:
[----:B------:R-:W-:Y:S05]  /*0b80*/  BSYNC.RECONVERGENT B0 ;  /* 0x0000000000007941 */ /* 0x000fea0003800200 */
.L_x_15:
[----:B------:R-:W0:Y:S01]  /*0b90*/  LDCU UR6, c[0x0][0x398] ;  /* 0x00007300ff0677ac */ /* 0x000e220008000800 */
[----:B------:R-:W-:Y:S01]  /*0ba0*/  HFMA2 R20, -RZ, RZ, 0, 0 ;  /* 0x00000000ff147431 */ /* 0x000fe200000001ff */
[----:B------:R-:W-:Y:S01]  /*0bb0*/  MOV R11, R0 ;  /* 0x00000000000b7202 */ /* 0x000fe20000000f00 */
[----:B------:R-:W-:Y:S01]  /*0bc0*/  FMUL R0, R3, 0.5 ;  /* 0x3f00000003007820 */ /* 0x000fe20000400000 */
[----:B0-----:R-:W-:-:S09]  /*0bd0*/  UISETP.GE.AND UP0, UPT, UR6, 0x1, UPT ;  /* 0x000000010600788c */ /* 0x001fd2000bf06270 */
[----:B------:R-:W-:Y:S05]  /*0be0*/  BRA.U !UP0, `(.L_x_17) ;  /* 0x0000000508907547 */ /* 0x000fea000b800000 */
[----:B------:R-:W-:Y:S01]  /*0bf0*/  MOV R20, RZ ;  /* 0x000000ff00147202 */ /* 0x000fe20000000f00 */
[----:B------:R-:W0:Y:S01]  /*0c00*/  LDCU.64 UR10, c[0x0][0x388] ;  /* 0x00007100ff0a77ac */ /* 0x000e220008000a00 */
[----:B------:R-:W-:-:S05]  /*0c10*/  UMOV UR6, UR7 ;  /* 0x0000000700067c82 */ /* 0x000fca0008000000 */
.L_x_22:
[----:B0-----:R-:W-:Y:S01]  /*0c20*/  MOV R23, UR11 ;  /* 0x0000000b00177c02 */ /* 0x001fe20008000f00 */
[----:B------:R-:W0:Y:S01]  /*0c30*/  LDC R3, c[0x0][0x3a8] ;  /* 0x0000ea00ff037b82 */ /* 0x000e220000000800 */
[----:B------:R-:W-:-:S05]  /*0c40*/  MOV R22, UR10 ;  /* 0x0000000a00167c02 */ /* 0x000fca0008000f00 */
[----:B------:R-:W2:Y:S01]  /*0c50*/  LDG.E R23, desc[UR8][R22.64] ;  /* 0x0000000816177981 */ /* 0x000ea2000c1e1900 */
[----:B------:R-:W-:Y:S01]  /*0c60*/  UIADD3 UR6, UPT, UPT, UR6, 0x1, URZ ;  /* 0x0000000106067890 */ /* 0x000fe2000fffe0ff */
[----:B------:R-:W-:Y:S01]  /*0c70*/  BSSY.RECONVERGENT B0, `(.L_x_18) ;  /* 0x0000047000007945 */ /* 0x000fe20003800200 */
[----:B------:R-:W-:Y:S02]  /*0c80*/  HFMA2 R7, -RZ, RZ, 1.875, 0 ;  /* 0x3f800000ff077431 */ /* 0x000fe400000001ff */
[----:B------:R-:W-:Y:S01]  /*0c90*/  UISETP.NE.AND UP2, UPT, UR6, URZ, UPT ;  /* 0x000000ff0600728c */ /* 0x000fe2000bf45270 */
[----:B--2---:R-:W-:-:S05]  /*0ca0*/  FADD R2, R23, -R16 ;  /* 0x8000001017027221 */ /* 0x004fca0000000000 */
[----:B------:R-:W-:-:S13]  /*0cb0*/  FSETP.NEU.AND P0, PT, R2, 1, PT ;  /* 0x3f8000000200780b */ /* 0x000fda0003f0d000 */
[----:B0-----:R-:W-:Y:S05]  /*0cc0*/  @!P0 BRA `(.L_x_19) ;  /* 0x0000000400048947 */ /* 0x001fea0003800000 */
[----:B------:R-:W-:-:S13]  /*0cd0*/  FSETP.NAN.AND P0, PT, |R2|, |R2|, PT ;  /* 0x400000020200720b */ /* 0x000fda0003f08200 */
[----:B------:R-:W-:Y:S01]  /*0ce0*/  @P0 FADD R7, R2, 2 ;  /* 0x4000000002070421 */ /* 0x000fe20000000000 */
[----:B------:R-:W-:Y:S06]  /*0cf0*/  @P0 BRA `(.L_x_19) ;  /* 0x0000000000f80947 */ /* 0x000fec0003800000 */
[C---:B------:R-:W-:Y:S01]  /*0d00*/  FMUL R7, |R2|.reuse, 16777216 ;  /* 0x4b80000002077820 */ /* 0x040fe20000400200 */
[----:B------:R-:W-:Y:S02]  /*0d10*/  FSETP.GEU.AND P0, PT, |R2|, 1.175494350822287508e-38, PT ;  /* 0x008000000200780b */ /* 0x000fe40003f0e200 */
[----:B------:R-:W-:Y:S02]  /*0d20*/  MOV R28, 0x3a2c32e4 ;  /* 0x3a2c32e4001c7802 */ /* 0x000fe40000000f00 */
[----:B------:R-:W-:-:S04]  /*0d30*/  FSEL R7, R7, |R2|, !P0 ;  /* 0x4000000207077208 */ /* 0x000fc80004000000 */
[----:B------:R-:W-:-:S04]  /*0d40*/  IADD3 R22, PT, PT, R7, -0x3f3504f3, RZ ;  /* 0xc0cafb0d07167810 */ /* 0x000fc80007ffe0ff */
[----:B------:R-:W-:-:S04]  /*0d50*/  LOP3.LUT R22, R22, 0xff800000, RZ, 0xc0, !PT ;  /* 0xff80000016167812 */ /* 0x000fc800078ec0ff */
[-C--:B------:R-:W-:Y:S02]  /*0d60*/  IADD3 R7, PT, PT, R7, -R22.reuse, RZ ;  /* 0x8000001607077210 */ /* 0x080fe40007ffe0ff */
[----:B------:R-:W-:-:S03]  /*0d70*/  I2FP.F32.S32 R22, R22 ;  /* 0x0000001600167245 */ /* 0x000fc60000201400 */
[C---:B------:R-:W-:Y:S01]  /*0d80*/  FADD R25, R7.reuse, 1 ;  /* 0x3f80000007197421 */ /* 0x040fe20000000000 */
[----:B------:R-:W-:-:S04]  /*0d90*/  FADD R24, R7, -1 ;  /* 0xbf80000007187421 */ /* 0x000fc80000000000 */
[----:B------:R-:W-:Y:S01]  /*0da0*/  FADD R26, R24, R24 ;  /* 0x00000018181a7221 */ /* 0x000fe20000000000 */
[----:B------:R-:W0:Y:S03]  /*0db0*/  MUFU.RCP R25, R25 ;  /* 0x0000001900197308 */ /* 0x000e260000001000 */
[----:B0-----:R-:W-:-:S04]  /*0dc0*/  FMUL R7, R25, R26 ;  /* 0x0000001a19077220 */ /* 0x001fc80000400000 */
[----:B------:R-:W-:-:S04]  /*0dd0*/  FADD R23, R24, -R7 ;  /* 0x8000000718177221 */ /* 0x000fc80000000000 */
[----:B------:R-:W-:-:S04]  /*0de0*/  FADD R23, R23, R23 ;  /* 0x0000001717177221 */ /* 0x000fc80000000000 */
[-C--:B------:R-:W-:Y:S01]  /*0df0*/  FFMA R26, R24, -R7.reuse, R23 ;  /* 0x80000007181a7223 */ /* 0x080fe20000000017 */
[----:B------:R-:W-:Y:S02]  /*0e00*/  FSEL R23, RZ, -24, P0 ;  /* 0xc1c00000ff177808 */ /* 0x000fe40000000000 */
[----:B------:R-:W-:Y:S01]  /*0e10*/  FSETP.NEU.AND P0, PT, |R2|, +INF , PT ;  /* 0x7f8000000200780b */ /* 0x000fe20003f0d200 */
[----:B------:R-:W-:Y:S02]  /*0e20*/  FMUL R26, R25, R26 ;  /* 0x0000001a191a7220 */ /* 0x000fe40000400000 */
[----:B------:R-:W-:Y:S01]  /*0e30*/  FFMA R24, R22, 1.1920928955078125e-07, R23 ;  /* 0x3400000016187823 */ /* 0x000fe20000000017 */
[C---:B------:R-:W-:Y:S01]  /*0e40*/  FMUL R23, R7.reuse, R7 ;  /* 0x0000000707177220 */ /* 0x040fe20000400000 */
[----:B------:R-:W-:Y:S02]  /*0e50*/  FSETP.NEU.AND P0, PT, R2, RZ, P0 ;  /* 0x000000ff0200720b */ /* 0x000fe4000070d000 */
[----:B------:R-:W-:Y:S01]  /*0e60*/  FFMA R22, R7, 1.4426950216293334961, R24 ;  /* 0x3fb8aa3b07167823 */ /* 0x000fe20000000018 */
[----:B------:R-:W-:-:S03]  /*0e70*/  FFMA R28, R23, R28, 0.0032181653659790754318 ;  /* 0x3b52e7db171c7423 */ /* 0x000fc6000000001c */
[----:B------:R-:W-:Y:S01]  /*0e80*/  FADD R24, R24, -R22 ;  /* 0x8000001618187221 */ /* 0x000fe20000000000 */
[----:B------:R-:W-:-:S03]  /*0e90*/  FFMA R28, R23, R28, 0.018033718690276145935 ;  /* 0x3c93bb73171c7423 */ /* 0x000fc6000000001c */
[----:B------:R-:W-:Y:S01]  /*0ea0*/  FFMA R25, R7, 1.4426950216293334961, R24 ;  /* 0x3fb8aa3b07197823 */ /* 0x000fe20000000018 */
[C---:B------:R-:W-:Y:S02]  /*0eb0*/  FFMA R28, R23.reuse, R28, 0.12022458761930465698 ;  /* 0x3df6384f171c7423 */ /* 0x040fe4000000001c */
[----:B------:R-:W-:Y:S01]  /*0ec0*/  @!P0 FADD R2, R2, R2 ;  /* 0x0000000202028221 */ /* 0x000fe20000000000 */
[----:B------:R-:W-:Y:S01]  /*0ed0*/  FFMA R24, R26, 1.4426950216293334961, R25 ;  /* 0x3fb8aa3b1a187823 */ /* 0x000fe20000000019 */
[----:B------:R-:W-:Y:S01]  /*0ee0*/  FMUL R28, R23, R28 ;  /* 0x0000001c171c7220 */ /* 0x000fe20000400000 */
[----:B------:R-:W-:Y:S02]  /*0ef0*/  HFMA2 R25, -RZ, RZ, 0.64013671875, -15.109375 ;  /* 0x391fcb8eff197431 */ /* 0x000fe400000001ff */
[----:B------:R-:W-:Y:S01]  /*0f00*/  FFMA R24, R7, 1.9251366722983220825e-08, R24 ;  /* 0x32a55e3407187823 */ /* 0x000fe20000000018 */
        /* <DEDUP_REMOVED lines=9> */
[----:B------:R-:W-:-:S03]  /*0fa0*/  FSETP.GT.AND P2, PT, |R7|, 152, PT ;  /* 0x431800000700780b */ /* 0x000fc60003f44200 */
[----:B------:R-:W-:Y:S02]  /*0fb0*/  FFMA R23, R23, 2, R24 ;  /* 0x4000000017177823 */ /* 0x000fe40000000018 */
[----:B------:R-:W1:Y:S01]  /*0fc0*/  F2I.NTZ R24, R7 ;  /* 0x0000000700187305 */ /* 0x000e620000203100 */
[----:B0-----:R-:W-:Y:S01]  /*0fd0*/  FADD R22, R7, -R26 ;  /* 0x8000001a07167221 */ /* 0x001fe20000000000 */
[----:B------:R-:W-:-:S03]  /*0fe0*/  FSETP.GT.AND P1, PT, R26, RZ, PT ;  /* 0x000000ff1a00720b */ /* 0x000fc60003f24000 */
[----:B------:R-:W-:-:S04]  /*0ff0*/  FADD R22, R22, R23 ;  /* 0x0000001716167221 */ /* 0x000fc80000000000 */
[----:B------:R-:W-:-:S04]  /*1000*/  FFMA R23, R22, R25, 0.0013391353422775864601 ;  /* 0x3aaf85ed16177423 */ /* 0x000fc80000000019 */
[----:B------:R-:W-:-:S04]  /*1010*/  FFMA R23, R22, R23, 0.0096188392490148544312 ;  /* 0x3c1d985616177423 */ /* 0x000fc80000000017 */
[----:B------:R-:W-:-:S04]  /*1020*/  FFMA R23, R22, R23, 0.055503588169813156128 ;  /* 0x3d6357bb16177423 */ /* 0x000fc80000000017 */
[----:B------:R-:W-:-:S04]  /*1030*/  FFMA R23, R22, R23, 0.24022644758224487305 ;  /* 0x3e75fdec16177423 */ /* 0x000fc80000000017 */
[C---:B------:R-:W-:Y:S01]  /*1040*/  FFMA R25, R22.reuse, R23, 0.69314718246459960938 ;  /* 0x3f31721816197423 */ /* 0x040fe20000000017 */
[----:B------:R-:W-:Y:S02]  /*1050*/  SEL R23, RZ, 0x83000000, P1 ;  /* 0x83000000ff177807 */ /* 0x000fe40000800000 */
[----:B------:R-:W-:Y:S01]  /*1060*/  FSETP.GEU.AND P1, PT, R7, RZ, PT ;  /* 0x000000ff0700720b */ /* 0x000fe20003f2e000 */
[----:B------:R-:W-:Y:S01]  /*1070*/  FFMA R25, R22, R25, 1 ;  /* 0x3f80000016197423 */ /* 0x000fe20000000019 */
[----:B------:R-:W-:Y:S02]  /*1080*/  IADD3 R22, PT, PT, R23, 0x7f000000, RZ ;  /* 0x7f00000017167810 */ /* 0x000fe40007ffe0ff */
[----:B-1----:R-:W-:Y:S02]  /*1090*/  LEA R24, R24, -R23, 0x17 ;  /* 0x8000001718187211 */ /* 0x002fe400078eb8ff */
[----:B------:R-:W-:Y:S01]  /*10a0*/  FSEL R7, RZ, +INF , !P1 ;  /* 0x7f800000ff077808 */ /* 0x000fe20004800000 */
[----:B------:R-:W-:-:S04]  /*10b0*/  FMUL R25, R22, R25 ;  /* 0x0000001916197220 */ /* 0x000fc80000400000 */
[----:B------:R-:W-:Y:S01]  /*10c0*/  @!P2 FMUL R7, R24, R25 ;  /* 0x000000191807a220 */ /* 0x000fe20000400000 */
[----:B------:R-:W-:-:S07]  /*10d0*/  @!P0 LOP3.LUT R7, R2, 0x7fffffff, RZ, 0xc0, !PT ;  /* 0x7fffffff02078812 */ /* 0x000fce00078ec0ff */
.L_x_19:
[----:B------:R-:W-:Y:S05]  /*10e0*/  BSYNC.RECONVERGENT B0 ;  /* 0x0000000000007941 */ /* 0x000fea0003800200 */
.L_x_18:
[----:B------:R-:W0:Y:S01]  /*10f0*/  MUFU.RCP R22, R3 ;  /* 0x0000000300167308 */ /* 0x000e220000001000 */
[----:B------:R-:W-:Y:S01]  /*1100*/  FMUL R2, R7, -0.5 ;  /* 0xbf00000007027820 */ /* 0x000fe20000400000 */
[----:B------:R-:W-:Y:S06]  /*1110*/  BSSY.RECONVERGENT B0, `(.L_x_20) ;  /* 0x000000d000007945 */ /* 0x000fec0003800200 */
[----:B------:R-:W1:Y:S01]  /*1120*/  FCHK P0, R2, R3 ;  /* 0x0000000302007302 */ /* 0x000e620000000000 */
[----:B0-----:R-:W-:-:S04]  /*1130*/  FFMA R23, R22, -R3, 1 ;  /* 0x3f80000016177423 */ /* 0x001fc80000000803 */
[----:B------:R-:W-:-:S04]  /*1140*/  FFMA R23, R22, R23, R22 ;  /* 0x0000001716177223 */ /* 0x000fc80000000016 */
[----:B------:R-:W-:-:S04]  /*1150*/  FFMA R22, R2, R23, RZ ;  /* 0x0000001702167223 */ /* 0x000fc800000000ff */
[----:B------:R-:W-:-:S04]  /*1160*/  FFMA R7, R22, -R3, R2 ;  /* 0x8000000316077223 */ /* 0x000fc80000000002 */
[----:B------:R-:W-:Y:S01]  /*1170*/  FFMA R7, R23, R7, R22 ;  /* 0x0000000717077223 */ /* 0x000fe20000000016 */
[----:B-1----:R-:W-:Y:S06]  /*1180*/  @!P0 BRA `(.L_x_21) ;  /* 0x0000000000148947 */ /* 0x002fec0003800000 */
[----:B------:R-:W0:Y:S01]  /*1190*/  LDCU UR12, c[0x0][0x3a8] ;  /* 0x00007500ff0c77ac */ /* 0x000e220008000800 */
[----:B------:R-:W-:Y:S02]  /*11a0*/  MOV R24, 0x11d0 ;  /* 0x000011d000187802 */ /* 0x000fe40000000f00 */
[----:B0-----:R-:W-:-:S07]  /*11b0*/  MOV R3, UR12 ;  /* 0x0000000c00037c02 */ /* 0x001fce0008000f00 */
[----:B------:R-:W-:Y:S05]  /*11c0*/  CALL.REL.NOINC `($__internal_1_$__cuda_sm3x_div_rn_noftz_f32_slowpath) ;  /* 0x0000001000947944 */ /* 0x000fea0003c00000 */
[----:B------:R-:W-:-:S07]  /*11d0*/  MOV R7, R3 ;  /* 0x0000000300077202 */ /* 0x000fce0000000f00 */
.L_x_21:
[----:B------:R-:W-:Y:S05]  /*11e0*/  BSYNC.RECONVERGENT B0 ;  /* 0x0000000000007941 */ /* 0x000fea0003800200 */
.L_x_20:
[----:B------:R-:W-:Y:S01]  /*11f0*/  UIADD3 UR10, UP1, UPT, UR10, 0x4, URZ ;  /* 0x000000040a0a7890 */ /* 0x000fe2000ff3e0ff */
[----:B------:R-:W-:-:S03]  /*1200*/  FADD R20, R7, R20 ;  /* 0x0000001407147221 */ /* 0x000fc60000000000 */
[----:B------:R-:W-:Y:S01]  /*1210*/  UIADD3.X UR11, UPT, UPT, URZ, UR11, URZ, UP1, !UPT ;  /* 0x0000000bff0b7290 */ /* 0x000fe20008ffe4ff */
[----:B------:R-:W-:Y:S11]  /*1220*/  BRA.U UP2, `(.L_x_22) ;  /* 0xfffffff9027c7547 */ /* 0x000ff6000b83ffff */
.L_x_17:
[----:B------:R-:W0:Y:S01]  /*1230*/  LDC R23, c[0x0][0x3b0] ;  /* 0x0000ec00ff177b82 */ /* 0x000e220000000800 */
[----:B------:R-:W-:Y:S01]  /*1240*/  BSSY.RECONVERGENT B0, `(.L_x_23) ;  /* 0x000000e000007945 */ /* 0x000fe20003800200 */
[----:B0-----:R-:W0:Y:S08]  /*1250*/  MUFU.RCP R2, R23 ;  /* 0x0000001700027308 */ /* 0x001e300000001000 */
        /* <DEDUP_REMOVED lines=8> */
[----:B------:R-:W-:Y:S02]  /*12e0*/  MOV R2, R0 ;  /* 0x0000000000027202 */ /* 0x000fe40000000f00 */
[----:B------:R-:W-:Y:S02]  /*12f0*/  MOV R24, 0x1320 ;  /* 0x0000132000187802 */ /* 0x000fe40000000f00 */
[----:B0-----:R-:W-:-:S07]  /*1300*/  MOV R3, UR6 ;  /* 0x0000000600037c02 */ /* 0x001fce0008000f00 */
[----:B------:R-:W-:Y:S05]  /*1310*/  CALL.REL.NOINC `($__internal_1_$__cuda_sm3x_div_rn_noftz_f32_slowpath) ;  /* 0x0000001000407944 */ /* 0x000fea0003c00000 */
.L_x_24:
[----:B------:R-:W-:Y:S05]  /*1320*/  BSYNC.RECONVERGENT B0 ;  /* 0x0000000000007941 */ /* 0x000fea0003800200 */
.L_x_23:
[----:B------:R-:W0:Y:S01]  /*1330*/  LDCU UR6, c[0x0][0x3ac] ;  /* 0x00007580ff0677ac */ /* 0x000e220008000800 */
[----:B------:R-:W-:Y:S01]  /*1340*/  BSSY.RECONVERGENT B0, `(.L_x_25) ;  /* 0x0000047000007945 */ /* 0x000fe20003800200 */
[----:B------:R-:W-:Y:S02]  /*1350*/  HFMA2 R7, -RZ, RZ, 1.875, 0 ;  /* 0x3f800000ff077431 */ /* 0x000fe400000001ff */
[----:B------:R-:W-:Y:S01]  /*1360*/  FADD R20, -R3, R20 ;  /* 0x0000001403147221 */ /* 0x000fe20000000100 */
[----:B0-----:R-:W-:-:S05]  /*1370*/  FADD R0, R21, -UR6 ;  /* 0x8000000615007e21 */ /* 0x001fca0008000000 */
        /* <DEDUP_REMOVED lines=9> */
[----:B------:R-:W-:-:S04]  /*1410*/  LOP3.LUT R22, R2, 0xff800000, RZ, 0xc0, !PT ;  /* 0xff80000002167812 */ /* 0x000fc800078ec0ff */
[-C--:B------:R-:W-:Y:S02]  /*1420*/  IADD3 R3, PT, PT, R3, -R22.reuse, RZ ;  /* 0x8000001603037210 */ /* 0x080fe40007ffe0ff */
[----:B------:R-:W-:-:S03]  /*1430*/  I2FP.F32.S32 R22, R22 ;  /* 0x0000001600167245 */ /* 0x000fc60000201400 */
[C---:B------:R-:W-:Y:S01]  /*1440*/  FADD R24, R3.reuse, 1 ;  /* 0x3f80000003187421 */ /* 0x040fe20000000000 */
[----:B------:R-:W-:-:S04]  /*1450*/  FADD R23, R3, -1 ;  /* 0xbf80000003177421 */ /* 0x000fc80000000000 */
[C---:B------:R-:W-:Y:S01]  /*1460*/  FADD R3, R23.reuse, R23 ;  /* 0x0000001717037221 */ /* 0x040fe20000000000 */
[----:B------:R-:W0:Y:S03]  /*1470*/  MUFU.RCP R24, R24 ;  /* 0x0000001800187308 */ /* 0x000e260000001000 */
[----:B0-----:R-:W-:Y:S01]  /*1480*/  FMUL R2, R24, R3 ;  /* 0x0000000318027220 */ /* 0x001fe20000400000 */
[----:B------:R-:W-:Y:S02]  /*1490*/  FSEL R3, RZ, -24, P0 ;  /* 0xc1c00000ff037808 */ /* 0x000fe40000000000 */
[----:B------:R-:W-:Y:S01]  /*14a0*/  FSETP.NEU.AND P0, PT, |R0|, +INF , PT ;  /* 0x7f8000000000780b */ /* 0x000fe20003f0d200 */
[----:B------:R-:W-:Y:S02]  /*14b0*/  FADD R25, R23, -R2 ;  /* 0x8000000217197221 */ /* 0x000fe40000000000 */
[----:B------:R-:W-:Y:S01]  /*14c0*/  FFMA R7, R22, 1.1920928955078125e-07, R3 ;  /* 0x3400000016077823 */ /* 0x000fe20000000003 */
[CC--:B------:R-:W-:Y:S01]  /*14d0*/  FMUL R22, R2.reuse, R2.reuse ;  /* 0x0000000202167220 */ /* 0x0c0fe20000400000 */
[----:B------:R-:W-:Y:S01]  /*14e0*/  FADD R26, R25, R25 ;  /* 0x00000019191a7221 */ /* 0x000fe20000000000 */
[----:B------:R-:W-:Y:S01]  /*14f0*/  MOV R25, 0x3a2c32e4 ;  /* 0x3a2c32e400197802 */ /* 0x000fe20000000f00 */
[----:B------:R-:W-:Y:S01]  /*1500*/  FFMA R3, R2, 1.4426950216293334961, R7 ;  /* 0x3fb8aa3b02037823 */ /* 0x000fe20000000007 */
[----:B------:R-:W-:Y:S01]  /*1510*/  FSETP.NEU.AND P0, PT, R0, RZ, P0 ;  /* 0x000000ff0000720b */ /* 0x000fe2000070d000 */
[----:B------:R-:W-:-:S02]  /*1520*/  FFMA R23, R23, -R2, R26 ;  /* 0x8000000217177223 */ /* 0x000fc4000000001a */
[----:B------:R-:W-:Y:S01]  /*1530*/  FFMA R25, R22, R25, 0.0032181653659790754318 ;  /* 0x3b52e7db16197423 */ /* 0x000fe20000000019 */
[----:B------:R-:W-:Y:S01]  /*1540*/  FADD R7, R7, -R3 ;  /* 0x8000000307077221 */ /* 0x000fe20000000000 */
[----:B------:R-:W-:Y:S02]  /*1550*/  FMUL R23, R24, R23 ;  /* 0x0000001718177220 */ /* 0x000fe40000400000 */
[----:B------:R-:W-:Y:S01]  /*1560*/  FFMA R25, R22, R25, 0.018033718690276145935 ;  /* 0x3c93bb7316197423 */ /* 0x000fe20000000019 */
[----:B------:R-:W-:-:S03]  /*1570*/  FFMA R24, R2, 1.4426950216293334961, R7 ;  /* 0x3fb8aa3b02187823 */ /* 0x000fc60000000007 */
[----:B------:R-:W-:Y:S01]  /*1580*/  FFMA R25, R22, R25, 0.12022458761930465698 ;  /* 0x3df6384f16197423 */ /* 0x000fe20000000019 */
[----:B------:R-:W-:Y:S01]  /*1590*/  FFMA R7, R23, 1.4426950216293334961, R24 ;  /* 0x3fb8aa3b17077823 */ /* 0x000fe20000000018 */
[----:B------:R-:W-:Y:S02]  /*15a0*/  @!P0 FADD R0, R0, R0 ;  /* 0x0000000000008221 */ /* 0x000fe40000000000 */
[----:B------:R-:W-:Y:S01]  /*15b0*/  FMUL R25, R22, R25 ;  /* 0x0000001916197220 */ /* 0x000fe20000400000 */
[----:B------:R-:W-:-:S03]  /*15c0*/  FFMA R24, R2, 1.9251366722983220825e-08, R7 ;  /* 0x32a55e3402187823 */ /* 0x000fc60000000007 */
[----:B------:R-:W-:-:S04]  /*15d0*/  FMUL R22, R25, 3 ;  /* 0x4040000019167820 */ /* 0x000fc80000400000 */
[----:B------:R-:W-:Y:S01]  /*15e0*/  FFMA R22, R23, R22, R24 ;  /* 0x0000001617167223 */ /* 0x000fe20000000018 */
[----:B------:R-:W-:-:S03]  /*15f0*/  HFMA2 R23, -RZ, RZ, 0.64013671875, -15.109375 ;  /* 0x391fcb8eff177431 */ /* 0x000fc600000001ff */
        /* <DEDUP_REMOVED lines=16> */
[C---:B------:R-:W-:Y:S01]  /*1700*/  FFMA R23, R2.reuse, R3, 0.24022644758224487305 ;  /* 0x3e75fdec02177423 */ /* 0x040fe20000000003 */
[----:B------:R-:W-:Y:S02]  /*1710*/  SEL R3, RZ, 0x83000000, P1 ;  /* 0x83000000ff037807 */ /* 0x000fe40000800000 */
[----:B------:R-:W-:Y:S01]  /*1720*/  FSETP.GEU.AND P1, PT, R7, RZ, PT ;  /* 0x000000ff0700720b */ /* 0x000fe20003f2e000 */
[----:B------:R-:W-:Y:S01]  /*1730*/  FFMA R25, R2, R23, 0.69314718246459960938 ;  /* 0x3f31721802197423 */ /* 0x000fe20000000017 */
[----:B------:R-:W-:Y:S02]  /*1740*/  IADD3 R23, PT, PT, R3, 0x7f000000, RZ ;  /* 0x7f00000003177810 */ /* 0x000fe40007ffe0ff */
[----:B-1----:R-:W-:Y:S01]  /*1750*/  LEA R22, R22, -R3, 0x17 ;  /* 0x8000000316167211 */ /* 0x002fe200078eb8ff */
[----:B------:R-:W-:Y:S01]  /*1760*/  FFMA R2, R2, R25, 1 ;  /* 0x3f80000002027423 */ /* 0x000fe20000000019 */
[----:B------:R-:W-:-:S03]  /*1770*/  FSEL R7, RZ, +INF , !P1 ;  /* 0x7f800000ff077808 */ /* 0x000fc60004800000 */
[----:B------:R-:W-:-:S04]  /*1780*/  FMUL R23, R23, R2 ;  /* 0x0000000217177220 */ /* 0x000fc80000400000 */
[----:B------:R-:W-:Y:S01]  /*1790*/  @!P2 FMUL R7, R22, R23 ;  /* 0x000000171607a220 */ /* 0x000fe20000400000 */
[----:B------:R-:W-:-:S07]  /*17a0*/  @!P0 LOP3.LUT R7, R0, 0x7fffffff, RZ, 0xc0, !PT ;  /* 0x7fffffff00078812 */ /* 0x000fce00078ec0ff */
.L_x_26:
[----:B------:R-:W-:Y:S05]  /*17b0*/  BSYNC.RECONVERGENT B0 ;  /* 0x0000000000007941 */ /* 0x000fea0003800200 */
.L_x_25:
[----:B------:R-:W-:Y:S01]  /*17c0*/  MOV R22, RZ ;  /* 0x000000ff00167202 */ /* 0x000fe20000000f00 */
[----:B------:R-:W-:Y:S01]  /*17d0*/  FMUL R7, R7, 0.5 ;  /* 0x3f00000007077820 */ /* 0x000fe20000400000 */
[----:B------:R-:W-:Y:S06]  /*17e0*/  BRA.U !UP0, `(.L_x_27) ;  /* 0x0000000508847547 */ /* 0x000fec000b800000 */
[----:B------:R-:W-:Y:S01]  /*17f0*/  CS2R R22, SRZ ;  /* 0x0000000000167805 */ /* 0x000fe2000001ff00 */
[----:B------:R-:W0:Y:S06]  /*1800*/  LDCU UR6, c[0x0][0x398] ;  /* 0x00007300ff0677ac */ /* 0x000e2c0008000800 */
.L_x_32:
[----:B------:R-:W1:Y:S02]  /*1810*/  LDC.64 R2, c[0x0][0x388] ;  /* 0x0000e200ff027b82 */ /* 0x000e640000000a00 */
[----:B-1----:R-:W-:-:S05]  /*1820*/  IMAD.WIDE.U32 R2, R23, 0x4, R2 ;  /* 0x0000000417027825 */ /* 0x002fca00078e0002 */
[----:B------:R-:W2:Y:S01]  /*1830*/  LDG.E R0, desc[UR8][R2.64] ;  /* 0x0000000802007981 */ /* 0x000ea2000c1e1900 */
[----:B------:R-:W-:Y:S01]  /*1840*/  BSSY.RECONVERGENT B0, `(.L_x_28) ;  /* 0x0000046000007945 */ /* 0x000fe20003800200 */
[----:B------:R-:W-:Y:S02]  /*1850*/  HFMA2 R24, -RZ, RZ, 1.875, 0 ;  /* 0x3f800000ff187431 */ /* 0x000fe400000001ff */
[----:B--2---:R-:W-:-:S05]  /*1860*/  FADD R0, -R21, R0 ;  /* 0x0000000015007221 */ /* 0x004fca0000000100 */
[----:B------:R-:W-:-:S13]  /*1870*/  FSETP.NEU.AND P0, PT, R0, 1, PT ;  /* 0x3f8000000000780b */ /* 0x000fda0003f0d000 */
[----:B------:R-:W-:Y:S05]  /*1880*/  @!P0 BRA `(.L_x_29) ;  /* 0x0000000400048947 */ /* 0x000fea0003800000 */
        /* <DEDUP_REMOVED lines=14> */
[----:B------:R-:W1:Y:S03]  /*1970*/  MUFU.RCP R26, R26 ;  /* 0x0000001a001a7308 */ /* 0x000e660000001000 */
[----:B-1----:R-:W-:-:S04]  /*1980*/  FMUL R2, R26, R25 ;  /* 0x000000191a027220 */ /* 0x002fc80000400000 */
[----:B------:R-:W-:-:S04]  /*1990*/  FADD R25, R3, -R2 ;  /* 0x8000000203197221 */ /* 0x000fc80000000000 */
[----:B------:R-:W-:Y:S01]  /*19a0*/  FADD R28, R25, R25 ;  /* 0x00000019191c7221 */ /* 0x000fe20000000000 */
[----:B------:R-:W-:Y:S02]  /*19b0*/  FSEL R25, RZ, -24, P0 ;  /* 0xc1c00000ff197808 */ /* 0x000fe40000000000 */
[----:B------:R-:W-:Y:S01]  /*19c0*/  FSETP.NEU.AND P0, PT, |R0|, +INF , PT ;  /* 0x7f8000000000780b */ /* 0x000fe20003f0d200 */
[-C--:B------:R-:W-:Y:S02]  /*19d0*/  FFMA R3, R3, -R2.reuse, R28 ;  /* 0x8000000203037223 */ /* 0x080fe4000000001c */
[----:B------:R-:W-:Y:S01]  /*19e0*/  FFMA R25, R24, 1.1920928955078125e-07, R25 ;  /* 0x3400000018197823 */ /* 0x000fe20000000019 */
[----:B------:R-:W-:Y:S01]  /*19f0*/  FMUL R24, R2, R2 ;  /* 0x0000000202187220 */ /* 0x000fe20000400000 */
[----:B------:R-:W-:Y:S01]  /*1a00*/  FMUL R3, R26, R3 ;  /* 0x000000031a037220 */ /* 0x000fe20000400000 */
[----:B------:R-:W-:Y:S02]  /*1a10*/  FSETP.NEU.AND P0, PT, R0, RZ, P0 ;  /* 0x000000ff0000720b */ /* 0x000fe4000070d000 */
[----:B------:R-:W-:-:S04]  /*1a20*/  FFMA R27, R24, R27, 0.0032181653659790754318 ;  /* 0x3b52e7db181b7423 */ /* 0x000fc8000000001b */
[----:B------:R-:W-:-:S04]  /*1a30*/  FFMA R27, R24, R27, 0.018033718690276145935 ;  /* 0x3c93bb73181b7423 */ /* 0x000fc8000000001b */
[----:B------:R-:W-:-:S03]  /*1a40*/  FFMA R27, R24, R27, 0.12022458761930465698 ;  /* 0x3df6384f181b7423 */ /* 0x000fc6000000001b */
[----:B------:R-:W-:Y:S01]  /*1a50*/  @!P0 FADD R0, R0, R0 ;  /* 0x0000000000008221 */ /* 0x000fe20000000000 */
[----:B------:R-:W-:Y:S01]  /*1a60*/  FMUL R27, R24, R27 ;  /* 0x0000001b181b7220 */ /* 0x000fe20000400000 */
[----:B------:R-:W-:-:S04]  /*1a70*/  FFMA R24, R2, 1.4426950216293334961, R25 ;  /* 0x3fb8aa3b02187823 */ /* 0x000fc80000000019 */
[----:B------:R-:W-:-:S04]  /*1a80*/  FADD R25, R25, -R24 ;  /* 0x8000001819197221 */ /* 0x000fc80000000000 */
[----:B------:R-:W-:-:S04]  /*1a90*/  FFMA R26, R2, 1.4426950216293334961, R25 ;  /* 0x3fb8aa3b021a7823 */ /* 0x000fc80000000019 */
[----:B------:R-:W-:Y:S01]  /*1aa0*/  FFMA R25, R3, 1.4426950216293334961, R26 ;  /* 0x3fb8aa3b03197823 */ /* 0x000fe2000000001a */
[----:B------:R-:W-:-:S03]  /*1ab0*/  FMUL R26, R27, 3 ;  /* 0x404000001b1a7820 */ /* 0x000fc60000400000 */
[----:B------:R-:W-:-:S04]  /*1ac0*/  FFMA R25, R2, 1.9251366722983220825e-08, R25 ;  /* 0x32a55e3402197823 */ /* 0x000fc80000000019 */
[----:B------:R-:W-:-:S04]  /*1ad0*/  FFMA R26, R3, R26, R25 ;  /* 0x0000001a031a7223 */ /* 0x000fc80000000019 */
[----:B------:R-:W-:-:S04]  /*1ae0*/  FFMA R27, R2, R27, R26 ;  /* 0x0000001b021b7223 */ /* 0x000fc8000000001a */
[----:B------:R-:W-:-:S04]  /*1af0*/  FADD R3, R24, R27 ;  /* 0x0000001b18037221 */ /* 0x000fc80000000000 */
[----:B------:R-:W-:Y:S01]  /*1b00*/  FMUL R2, R3, 2 ;  /* 0x4000000003027820 */ /* 0x000fe20000400000 */
[----:B------:R-:W-:-:S03]  /*1b10*/  FADD R24, -R24, R3 ;  /* 0x0000000318187221 */ /* 0x000fc60000000100 */
[----:B------:R-:W1:Y:S01]  /*1b20*/  FRND R25, R2 ;  /* 0x0000000200197307 */ /* 0x000e620000201000 */
[----:B------:R-:W-:Y:S01]  /*1b30*/  FADD R24, R27, -R24 ;  /* 0x800000181b187221 */ /* 0x000fe20000000000 */
[----:B------:R-:W-:Y:S01]  /*1b40*/  FFMA R3, R3, 2, -R2 ;  /* 0x4000000003037823 */ /* 0x000fe20000000802 */
[C---:B------:R-:W-:Y:S02]  /*1b50*/  FSETP.GT.AND P2, PT, |R2|.reuse, 152, PT ;  /* 0x431800000200780b */ /* 0x040fe40003f44200 */
[----:B------:R-:W-:Y:S01]  /*1b60*/  FSETP.GEU.AND P1, PT, R2, RZ, PT ;  /* 0x000000ff0200720b */ /* 0x000fe20003f2e000 */
[----:B------:R-:W-:Y:S01]  /*1b70*/  FFMA R24, R24, 2, R3 ;  /* 0x4000000018187823 */ /* 0x000fe20000000003 */
[----:B-1----:R-:W-:Y:S01]  /*1b80*/  FADD R3, R2, -R25 ;  /* 0x8000001902037221 */ /* 0x002fe20000000000 */
[----:B------:R-:W-:Y:S02]  /*1b90*/  FSETP.GT.AND P3, PT, R25, RZ, PT ;  /* 0x000000ff1900720b */ /* 0x000fe40003f64000 */
[----:B------:R-:W1:Y:S01]  /*1ba0*/  F2I.NTZ R25, R2 ;  /* 0x0000000200197305 */ /* 0x000e620000203100 */
[----:B------:R-:W-:Y:S01]  /*1bb0*/  FADD R3, R3, R24 ;  /* 0x0000001803037221 */ /* 0x000fe20000000000 */
[----:B------:R-:W-:-:S05]  /*1bc0*/  HFMA2 R24, -RZ, RZ, 0.64013671875, -15.109375 ;  /* 0x391fcb8eff187431 */ /* 0x000fca00000001ff */
[----:B------:R-:W-:-:S04]  /*1bd0*/  FFMA R24, R3, R24, 0.0013391353422775864601 ;  /* 0x3aaf85ed03187423 */ /* 0x000fc80000000018 */
[----:B------:R-:W-:-:S04]  /*1be0*/  FFMA R24, R3, R24, 0.0096188392490148544312 ;  /* 0x3c1d985603187423 */ /* 0x000fc80000000018 */
[----:B------:R-:W-:-:S04]  /*1bf0*/  FFMA R24, R3, R24, 0.055503588169813156128 ;  /* 0x3d6357bb03187423 */ /* 0x000fc80000000018 */
[----:B------:R-:W-:-:S04]  /*1c00*/  FFMA R24, R3, R24, 0.24022644758224487305 ;  /* 0x3e75fdec03187423 */ /* 0x000fc80000000018 */
[----:B------:R-:W-:Y:S01]  /*1c10*/  FFMA R26, R3, R24, 0.69314718246459960938 ;  /* 0x3f317218031a7423 */ /* 0x000fe20000000018 */
[----:B------:R-:W-:-:S03]  /*1c20*/  SEL R24, RZ, 0x83000000, P3 ;  /* 0x83000000ff187807 */ /* 0x000fc60001800000 */
[----:B------:R-:W-:Y:S01]  /*1c30*/  FFMA R26, R3, R26, 1 ;  /* 0x3f800000031a7423 */ /* 0x000fe2000000001a */
[----:B------:R-:W-:Y:S02]  /*1c40*/  IADD3 R3, PT, PT, R24, 0x7f000000, RZ ;  /* 0x7f00000018037810 */ /* 0x000fe40007ffe0ff */
[----:B-1----:R-:W-:Y:S02]  /*1c50*/  LEA R25, R25, -R24, 0x17 ;  /* 0x8000001819197211 */ /* 0x002fe400078eb8ff */
[----:B------:R-:W-:Y:S01]  /*1c60*/  FSEL R24, RZ, +INF , !P1 ;  /* 0x7f800000ff187808 */ /* 0x000fe20004800000 */
[----:B------:R-:W-:-:S04]  /*1c70*/  FMUL R26, R3, R26 ;  /* 0x0000001a031a7220 */ /* 0x000fc80000400000 */
[----:B------:R-:W-:Y:S01]  /*1c80*/  @!P2 FMUL R24, R25, R26 ;  /* 0x0000001a1918a220 */ /* 0x000fe20000400000 */
[----:B------:R-:W-:-:S07]  /*1c90*/  @!P0 LOP3.LUT R24, R0, 0x7fffffff, RZ, 0xc0, !PT ;  /* 0x7fffffff00188812 */ /* 0x000fce00078ec0ff */
.L_x_29:
[----:B0-----:R-:W-:Y:S05]  /*1ca0*/  BSYNC.RECONVERGENT B0 ;  /* 0x0000000000007941 */ /* 0x001fea0003800200 */
.L_x_28:
[----:B------:R-:W0:Y:S01]  /*1cb0*/  LDC R25, c[0x0][0x3a8] ;  /* 0x0000ea00ff197b82 */ /* 0x000e220000000800 */
[----:B------:R-:W-:Y:S01]  /*1cc0*/  FMUL R24, R24, -0.5 ;  /* 0xbf00000018187820 */ /* 0x000fe20000400000 */
[----:B------:R-:W-:Y:S01]  /*1cd0*/  IADD3 R23, PT, PT, R23, 0x1, RZ ;  /* 0x0000000117177810 */ /* 0x000fe20007ffe0ff */
[----:B------:R-:W-:Y:S03]  /*1ce0*/  BSSY.RECONVERGENT B0, `(.L_x_30) ;  /* 0x000000f000007945 */ /* 0x000fe60003800200 */
[----:B------:R-:W-:Y:S01]  /*1cf0*/  ISETP.NE.AND P2, PT, R23, UR6, PT ;  /* 0x0000000617007c0c */ /* 0x000fe2000bf45270 */
        /* <DEDUP_REMOVED lines=13> */
.L_x_31:
[----:B------:R-:W-:Y:S05]  /*1dd0*/  BSYNC.RECONVERGENT B0 ;  /* 0x0000000000007941 */ /* 0x000fea0003800200 */
.L_x_30:
[----:B------:R-:W-:Y:S01]  /*1de0*/  FADD R22, R3, R22 ;  /* 0x0000001603167221 */ /* 0x000fe20000000000 */
[----:B------:R-:W-:Y:S06]  /*1df0*/  @P2 BRA `(.L_x_32) ;  /* 0xfffffff800842947 */ /* 0x000fec000383ffff */
.L_x_27:
        /* <DEDUP_REMOVED lines=15> */
.L_x_34:
[----:B------:R-:W-:Y:S05]  /*1ef0*/  BSYNC.RECONVERGENT B0 ;  /* 0x0000000000007941 */ /* 0x000fea0003800200 */
.L_x_33:
[----:B------:R-:W-:Y:S01]  /*1f00*/  SHF.R.U32.HI R7, RZ, 0x2, R18 ;  /* 0x00000002ff077819 */ /* 0x000fe20000011612 */
[----:B------:R-:W-:Y:S01]  /*1f10*/  FADD R3, -R3, R22 ;  /* 0x0000001603037221 */ /* 0x000fe20000000100 */
[----:B------:R-:W-:Y:S01]  /*1f20*/  SHF.L.U32 R23, R6, 0x4, RZ ;  /* 0x0000000406177819 */ /* 0x000fe200000006ff */
[----:B------:R-:W-:Y:S01]  /*1f30*/  UIADD3 UR4, UPT, UPT, UR4, 0x1, URZ ;  /* 0x0000000104047890 */ /* 0x000fe2000fffe0ff */
[----:B------:R-:W-:Y:S01]  /*1f40*/  LOP3.LUT R7, R7, R18, RZ, 0x3c, !PT ;  /* 0x0000001207077212 */ /* 0x000fe200078e3cff */
[----:B------:R-:W-:Y:S01]  /*1f50*/  FADD R3, -R20, R3 ;  /* 0x0000000314037221 */ /* 0x000fe20000000100 */
[----:B------:R-:W-:Y:S01]  /*1f60*/  IADD3 R10, PT, PT, R10, 0x587c5, RZ ;  /* 0x000587c50a0a7810 */ /* 0x000fe20007ffe0ff */
[----:B------:R-:W-:Y:S01]  /*1f70*/  UISETP.NE.AND UP0, UPT, UR4, UR5, UPT ;  /* 0x000000050400728c */ /* 0x000fe2000bf05270 */
[----:B------:R-:W-:Y:S02]  /*1f80*/  SHF.L.U32 R0, R7, 0x1, RZ ;  /* 0x0000000107007819 */ /* 0x000fe400000006ff */
[----:B------:R-:W-:-:S02]  /*1f90*/  MOV R25, 0x3e055027 ;  /* 0x3e05502700197802 */ /* 0x000fc40000000f00 */
[----:B------:R-:W-:Y:S01]  /*1fa0*/  LOP3.LUT R0, R6, R23, R0, 0x96, !PT ;  /* 0x0000001706007212 */ /* 0x000fe200078e9600 */
[----:B------:R-:W-:Y:S01]  /*1fb0*/  HFMA2 R23, -RZ, RZ, 0.1171875, 0 ;  /* 0x2f800000ff177431 */ /* 0x000fe200000001ff */
[----:B------:R-:W-:Y:S02]  /*1fc0*/  FMNMX R3, RZ, R3, PT ;  /* 0x00000003ff037209 */ /* 0x000fe40003800000 */
[----:B------:R-:W-:-:S04]  /*1fd0*/  LOP3.LUT R7, R0, R7, RZ, 0x3c, !PT ;  /* 0x0000000700077212 */ /* 0x000fc800078e3cff */
[----:B------:R-:W-:-:S04]  /*1fe0*/  IADD3 R0, PT, PT, R7, R10, RZ ;  /* 0x0000000a07007210 */ /* 0x000fc80007ffe0ff */
        /* <DEDUP_REMOVED lines=13> */
[----:B------:R-:W-:Y:S01]  /*20c0*/  MOV R23, 0x7f800000 ;  /* 0x7f80000000177802 */ /* 0x000fe20000000f00 */
[----:B------:R-:W-:-:S04]  /*20d0*/  FFMA R25, R18, R25, -0.12148627638816833496 ;  /* 0xbdf8cdcc12197423 */ /* 0x000fc80000000019 */
[----:B------:R-:W-:-:S04]  /*20e0*/  FFMA R25, R18, R25, 0.13980610668659210205 ;  /* 0x3e0f295512197423 */ /* 0x000fc80000000019 */
[----:B------:R-:W-:-:S04]  /*20f0*/  FFMA R25, R18, R25, -0.16684235632419586182 ;  /* 0xbe2ad8b912197423 */ /* 0x000fc80000000019 */
[----:B------:R-:W-:-:S04]  /*2100*/  FFMA R25, R18, R25, 0.20012299716472625732 ;  /* 0x3e4ced0b12197423 */ /* 0x000fc80000000019 */
[----:B------:R-:W-:-:S04]  /*2110*/  FFMA R25, R18, R25, -0.24999669194221496582 ;  /* 0xbe7fff2212197423 */ /* 0x000fc80000000019 */
[----:B------:R-:W-:-:S04]  /*2120*/  FFMA R25, R18, R25, 0.33333182334899902344 ;  /* 0x3eaaaa7812197423 */ /* 0x000fc80000000019 */
[----:B------:R-:W-:-:S04]  /*2130*/  FFMA R25, R18, R25, -0.5 ;  /* 0xbf00000012197423 */ /* 0x000fc80000000019 */
[----:B------:R-:W-:-:S04]  /*2140*/  FMUL R25, R18, R25 ;  /* 0x0000001912197220 */ /* 0x000fc80000400000 */
[----:B------:R-:W-:Y:S01]  /*2150*/  FFMA R25, R18, R25, R18 ;  /* 0x0000001912197223 */ /* 0x000fe20000000012 */
[----:B------:R-:W-:-:S03]  /*2160*/  MOV R18, R11 ;  /* 0x0000000b00127202 */ /* 0x000fc60000000f00 */
[----:B------:R-:W-:Y:S01]  /*2170*/  FFMA R2, R2, 0.69314718246459960938, R25 ;  /* 0x3f31721802027823 */ /* 0x000fe20000000019 */
[C---:B------:R-:W-:Y:S01]  /*2180*/  @P0 FFMA R2, R0.reuse, R23, +INF ;  /* 0x7f80000000020423 */ /* 0x040fe20000000017 */
[----:B------:R-:W-:Y:S02]  /*2190*/  FSETP.NEU.AND P0, PT, R0, RZ, PT ;  /* 0x000000ff0000720b */ /* 0x000fe40003f0d000 */
[----:B------:R-:W-:Y:S02]  /*21a0*/  MOV R0, R8 ;  /* 0x0000000800007202 */ /* 0x000fe40000000f00 */
[----:B------:R-:W-:-:S04]  /*21b0*/  FSEL R2, R2, -INF , P0 ;  /* 0xff80000002027808 */ /* 0x000fc80000000000 */
[----:B------:R-:W-:Y:S02]  /*21c0*/  FSETP.GEU.AND P0, PT, R2, R3, PT ;  /* 0x000000030200720b */ /* 0x000fe40003f0e000 */
[----:B------:R-:W-:Y:S02]  /*21d0*/  MOV R2, R9 ;  /* 0x0000000900027202 */ /* 0x000fe40000000f00 */
[----:B------:R-:W-:Y:S02]  /*21e0*/  FSEL R16, R21, R16, !P0 ;  /* 0x0000001015107208 */ /* 0x000fe40004000000 */
[----:B------:R-:W-:Y:S01]  /*21f0*/  MOV R3, R6 ;  /* 0x0000000600037202 */ /* 0x000fe20000000f00 */
[----:B------:R-:W-:Y:S06]  /*2200*/  BRA.U UP0, `(.L_x_35) ;  /* 0xffffffdd00f87547 */ /* 0x000fec000b83ffff */
.L_x_9:
[----:B------:R-:W0:Y:S02]  /*2210*/  LDC.64 R2, c[0x0][0x380] ;  /* 0x0000e000ff027b82 */ /* 0x000e240000000a00 */
[----:B0-----:R-:W-:-:S05]  /*2220*/  IMAD.WIDE R2, R17, 0x4, R2 ;  /* 0x0000000411027825 */ /* 0x001fca00078e0202 */
[----:B------:R-:W-:Y:S04]  /*2230*/  STG.E desc[UR8][R2.64], R16 ;  /* 0x0000001002007986 */ /* 0x000fe8000c101908 */
[----:B-----5:R-:W-:Y:S04]  /*2240*/  STG.E.64 desc[UR8][R14.64], R10 ;  /* 0x0000000a0e007986 */ /* 0x020fe8000c101b08 */
[----:B------:R-:W-:Y:S04]  /*2250*/  STG.E.64 desc[UR8][R14.64+0x8], R8 ;  /* 0x000008080e007986 */ /* 0x000fe8000c101b08 */
[----:B------:R-:W-:Y:S04]  /*2260*/  STG.E.64 desc[UR8][R14.64+0x10], R6 ;  /* 0x000010060e007986 */ /* 0x000fe8000c101b08 */
[----:B------:R-:W-:Y:S04]  /*2270*/  STG.E.64 desc[UR8][R14.64+0x18], R4 ;  /* 0x000018040e007986 */ /* 0x000fe8000c101b08 */
[----:B------:R-:W-:Y:S04]  /*2280*/  STG.E.64 desc[UR8][R14.64+0x28], R12 ;  /* 0x0000280c0e007986 */ /* 0x000fe8000c101b08 */
[----:B------:R-:W-:Y:S01]  /*2290*/  STG.E desc[UR8][R14.64+0x20], R19 ;  /* 0x000020130e007986 */ /* 0x000fe2000c101908 */
[----:B------:R-:W-:Y:S05]  /*22a0*/  EXIT ;  /* 0x000000000000794d */ /* 0x000fea0003800000 */
        .weak           $__internal_0_$__cuda_sm20_sqrt_rn_f32_slowpath
        .type           $__internal_0_$__cuda_sm20_sqrt_rn_f32_slowpath,@function
        .size           $__internal_0_$__cuda_sm20_sqrt_rn_f32_slowpath,($__internal_1_$__cuda_sm3x_div_rn_noftz_f32_slowpath - $__internal_0_$__cuda_sm20_sqrt_rn_f32_slowpath)
$__internal_0_$__cuda_sm20_sqrt_rn_f32_slowpath:
[----:B------:R-:W-:-:S13]  /*22b0*/  LOP3.LUT P0, RZ, R8, 0x7fffffff, RZ, 0xc0, !PT ;  /* 0x7fffffff08ff7812 */ /* 0x000fda000780c0ff */
[----:B------:R-:W-:Y:S01]  /*22c0*/  @!P0 MOV R4, R8 ;  /* 0x0000000800048202 */ /* 0x000fe20000000f00 */
[----:B------:R-:W-:Y:S06]  /*22d0*/  @!P0 BRA `(.L_x_36) ;  /* 0x0000000000448947 */ /* 0x000fec0003800000 */
[----:B------:R-:W-:Y:S02]  /*22e0*/  FSETP.GEU.FTZ.AND P0, PT, R8, RZ, PT ;  /* 0x000000ff0800720b */ /* 0x000fe40003f1e000 */
[----:B------:R-:W-:-:S11]  /*22f0*/  MOV R0, R8 ;  /* 0x0000000800007202 */ /* 0x000fd60000000f00 */
[----:B------:R-:W-:Y:S01]  /*2300*/  @!P0 MOV R4, 0x7fffffff ;  /* 0x7fffffff00048802 */ /* 0x000fe20000000f00 */
[----:B------:R-:W-:Y:S06]  /*2310*/  @!P0 BRA `(.L_x_36) ;  /* 0x0000000000348947 */ /* 0x000fec0003800000 */
[----:B------:R-:W-:-:S13]  /*2320*/  FSETP.GTU.FTZ.AND P0, PT, |R0|, +INF , PT ;  /* 0x7f8000000000780b */ /* 0x000fda0003f1c200 */
[----:B------:R-:W-:Y:S01]  /*2330*/  @P0 FADD.FTZ R4, R0, 1 ;  /* 0x3f80000000040421 */ /* 0x000fe20000010000 */
[----:B------:R-:W-:Y:S06]  /*2340*/  @P0 BRA `(.L_x_36) ;  /* 0x0000000000280947 */ /* 0x000fec0003800000 */
[----:B------:R-:W-:-:S13]  /*2350*/  FSETP.NEU.FTZ.AND P0, PT, |R0|, +INF , PT ;  /* 0x7f8000000000780b */ /* 0x000fda0003f1d200 */
[----:B------:R-:W-:-:S04]  /*2360*/  @P0 FFMA R8, R0, 1.84467440737095516160e+19, RZ ;  /* 0x5f80000000080823 */ /* 0x000fc800000000ff */
[----:B------:R-:W0:Y:S02]  /*2370*/  @P0 MUFU.RSQ R11, R8 ;  /* 0x00000008000b0308 */ /* 0x000e240000001400 */
[----:B0-----:R-:W-:Y:S01]  /*2380*/  @P0 FMUL.FTZ R19, R8, R11 ;  /* 0x0000000b08130220 */ /* 0x001fe20000410000 */
[----:B------:R-:W-:-:S03]  /*2390*/  @P0 FMUL.FTZ R11, R11, 0.5 ;  /* 0x3f0000000b0b0820 */ /* 0x000fc60000410000 */
[----:B------:R-:W-:-:S04]  /*23a0*/  @P0 FADD.FTZ R4, -R19, -RZ ;  /* 0x800000ff13040221 */ /* 0x000fc80000010100 */
[----:B------:R-:W-:Y:S01]  /*23b0*/  @P0 FFMA R18, R19, R4, R8 ;  /* 0x0000000413120223 */ /* 0x000fe20000000008 */
[----:B------:R-:W-:-:S03]  /*23c0*/  @!P0 MOV R4, R0 ;  /* 0x0000000000048202 */ /* 0x000fc60000000f00 */
[----:B------:R-:W-:-:S04]  /*23d0*/  @P0 FFMA R11, R18, R11, R19 ;  /* 0x0000000b120b0223 */ /* 0x000fc80000000013 */
[----:B------:R-:W-:-:S07]  /*23e0*/  @P0 FMUL.FTZ R4, R11, 2.3283064365386962891e-10 ;  /* 0x2f8000000b040820 */ /* 0x000fce0000410000 */
.L_x_36:
[----:B------:R-:W-:Y:S01]  /*23f0*/  HFMA2 R19, -RZ, RZ, 0, 0 ;  /* 0x00000000ff137431 */ /* 0x000fe200000001ff */
[----:B------:R-:W-:-:S04]  /*2400*/  MOV R18, R20 ;  /* 0x0000001400127202 */ /* 0x000fc80000000f00 */
[----:B------:R-:W-:Y:S05]  /*2410*/  RET.REL.NODEC R18 `(_Z11mcmc_kernelPfPKfP17curandStateXORWOWiiiiffff) ;  /* 0xffffffd812f87950 */ /* 0x000fea0003c3ffff */
        .weak           $__internal_1_$__cuda_sm3x_div_rn_noftz_f32_slowpath
        .type           $__internal_1_$__cuda_sm3x_div_rn_noftz_f32_slowpath,@function
        .size           $__internal_1_$__cuda_sm3x_div_rn_noftz_f32_slowpath,(.L_x_50 - $__internal_1_$__cuda_sm3x_div_rn_noftz_f32_slowpath)
$__internal_1_$__cuda_sm3x_div_rn_noftz_f32_slowpath:
[----:B------:R-:W-:Y:S01]  /*2420*/  SHF.R.U32.HI R26, RZ, 0x17, R3 ;  /* 0x00000017ff1a7819 */ /* 0x000fe20000011603 */
[----:B------:R-:W-:Y:S01]  /*2430*/  BSSY.RECONVERGENT B1, `(.L_x_37) ;  /* 0x0000062000017945 */ /* 0x000fe20003800200 */
[----:B------:R-:W-:Y:S02]  /*2440*/  SHF.R.U32.HI R25, RZ, 0x17, R2 ;  /* 0x00000017ff197819 */ /* 0x000fe40000011602 */
[----:B------:R-:W-:Y:S02]  /*2450*/  LOP3.LUT R26, R26, 0xff, RZ, 0xc0, !PT ;  /* 0x000000ff1a1a7812 */ /* 0x000fe400078ec0ff */
[----:B------:R-:W-:Y:S02]  /*2460*/  LOP3.LUT R29, R25, 0xff, RZ, 0xc0, !PT ;  /* 0x000000ff191d7812 */ /* 0x000fe400078ec0ff */
[----:B------:R-:W-:Y:S02]  /*2470*/  IADD3 R28, PT, PT, R26, -0x1, RZ ;  /* 0xffffffff1a1c7810 */ /* 0x000fe40007ffe0ff */
[----:B------:R-:W-:-:S02]  /*2480*/  IADD3 R27, PT, PT, R29, -0x1, RZ ;  /* 0xffffffff1d1b7810 */ /* 0x000fc40007ffe0ff */
[----:B------:R-:W-:-:S04]  /*2490*/  ISETP.GT.U32.AND P0, PT, R28, 0xfd, PT ;  /* 0x000000fd1c00780c */ /* 0x000fc80003f04070 */
[----:B------:R-:W-:-:S13]  /*24a0*/  ISETP.GT.U32.OR P0, PT, R27, 0xfd, P0 ;  /* 0x000000fd1b00780c */ /* 0x000fda0000704470 */
[----:B------:R-:W-:Y:S01]  /*24b0*/  @!P0 MOV R25, RZ ;  /* 0x000000ff00198202 */ /* 0x000fe20000000f00 */
[----:B------:R-:W-:Y:S06]  /*24c0*/  @!P0 BRA `(.L_x_38) ;  /* 0x00000000005c8947 */ /* 0x000fec0003800000 */
[----:B------:R-:W-:Y:S02]  /*24d0*/  FSETP.GTU.FTZ.AND P0, PT, |R2|, +INF , PT ;  /* 0x7f8000000200780b */ /* 0x000fe40003f1c200 */
[----:B------:R-:W-:-:S04]  /*24e0*/  FSETP.GTU.FTZ.AND P1, PT, |R3|, +INF , PT ;  /* 0x7f8000000300780b */ /* 0x000fc80003f3c200 */
[----:B------:R-:W-:-:S13]  /*24f0*/  PLOP3.LUT P0, PT, P0, P1, PT, 0xf8, 0x8f ;  /* 0x00000000008f781c */ /* 0x000fda0000703f70 */
[----:B------:R-:W-:Y:S05]  /*2500*/  @P0 BRA `(.L_x_39) ;  /* 0x00000004004c0947 */ /* 0x000fea0003800000 */
[----:B------:R-:W-:-:S13]  /*2510*/  LOP3.LUT P0, RZ, R3, 0x7fffffff, R2, 0xc8, !PT ;  /* 0x7fffffff03ff7812 */ /* 0x000fda000780c802 */
[----:B------:R-:W-:Y:S05]  /*2520*/  @!P0 BRA `(.L_x_40) ;  /* 0x00000004003c8947 */ /* 0x000fea0003800000 */
[C---:B------:R-:W-:Y:S02]  /*2530*/  FSETP.NEU.FTZ.AND P3, PT, |R2|.reuse, +INF , PT ;  /* 0x7f8000000200780b */ /* 0x040fe40003f7d200 */
[----:B------:R-:W-:Y:S02]  /*2540*/  FSETP.NEU.FTZ.AND P1, PT, |R3|, +INF , PT ;  /* 0x7f8000000300780b */ /* 0x000fe40003f3d200 */
[----:B------:R-:W-:-:S11]  /*2550*/  FSETP.NEU.FTZ.AND P0, PT, |R2|, +INF , PT ;  /* 0x7f8000000200780b */ /* 0x000fd60003f1d200 */
[----:B------:R-:W-:Y:S05]  /*2560*/  @!P1 BRA !P3, `(.L_x_40) ;  /* 0x00000004002c9947 */ /* 0x000fea0005800000 */
[----:B------:R-:W-:-:S04]  /*2570*/  LOP3.LUT P3, RZ, R2, 0x7fffffff, RZ, 0xc0, !PT ;  /* 0x7fffffff02ff7812 */ /* 0x000fc8000786c0ff */
[----:B------:R-:W-:-:S13]  /*2580*/  PLOP3.LUT P1, PT, P1, P3, PT, 0x2f, 0xf2 ;  /* 0x0000000000f2781c */ /* 0x000fda0000f26577 */
[----:B------:R-:W-:Y:S05]  /*2590*/  @P1 BRA `(.L_x_41) ;  /* 0x0000000400181947 */ /* 0x000fea0003800000 */
[----:B------:R-:W-:-:S04]  /*25a0*/  LOP3.LUT P1, RZ, R3, 0x7fffffff, RZ, 0xc0, !PT ;  /* 0x7fffffff03ff7812 */ /* 0x000fc8000782c0ff */
[----:B------:R-:W-:-:S13]  /*25b0*/  PLOP3.LUT P0, PT, P0, P1, PT, 0x2f, 0xf2 ;  /* 0x0000000000f2781c */ /* 0x000fda0000702577 */
[----:B------:R-:W-:Y:S05]  /*25c0*/  @P0 BRA `(.L_x_42) ;  /* 0x0000000400000947 */ /* 0x000fea0003800000 */
[----:B------:R-:W-:Y:S02]  /*25d0*/  ISETP.GE.AND P0, PT, R27, RZ, PT ;  /* 0x000000ff1b00720c */ /* 0x000fe40003f06270 */
[----:B------:R-:W-:-:S11]  /*25e0*/  ISETP.GE.AND P1, PT, R28, RZ, PT ;  /* 0x000000ff1c00720c */ /* 0x000fd60003f26270 */
[----:B------:R-:W-:Y:S01]  /*25f0*/  @P0 MOV R25, RZ ;  /* 0x000000ff00190202 */ /* 0x000fe20000000f00 */
[----:B------:R-:W-:Y:S01]  /*2600*/  @!P0 FFMA R2, R2, 1.84467440737095516160e+19, RZ ;  /* 0x5f80000002028823 */ /* 0x000fe200000000ff */
[----:B------:R-:W-:Y:S01]  /*2610*/  @!P0 MOV R25, 0xffffffc0 ;  /* 0xffffffc000198802 */ /* 0x000fe20000000f00 */
[----:B------:R-:W-:-:S03]  /*2620*/  @!P1 FFMA R3, R3, 1.84467440737095516160e+19, RZ ;  /* 0x5f80000003039823 */ /* 0x000fc600000000ff */
[----:B------:R-:W-:-:S07]  /*2630*/  @!P1 IADD3 R25, PT, PT, R25, 0x40, RZ ;  /* 0x0000004019199810 */ /* 0x000fce0007ffe0ff */
.L_x_38:
[----:B------:R-:W-:Y:S01]  /*2640*/  LEA R28, R26, 0xc0800000, 0x17 ;  /* 0xc08000001a1c7811 */ /* 0x000fe200078eb8ff */
[----:B------:R-:W-:Y:S03]  /*2650*/  BSSY.RECONVERGENT B2, `(.L_x_43) ;  /* 0x0000036000027945 */ /* 0x000fe60003800200 */
[----:B------:R-:W-:Y:S02]  /*2660*/  IADD3 R28, PT, PT, -R28, R3, RZ ;  /* 0x000000031c1c7210 */ /* 0x000fe40007ffe1ff */
[----:B------:R-:W-:Y:S02]  /*2670*/  IADD3 R3, PT, PT, R29, -0x7f, RZ ;  /* 0xffffff811d037810 */ /* 0x000fe40007ffe0ff */
[----:B------:R-:W0:Y:S01]  /*2680*/  MUFU.RCP R27, R28 ;  /* 0x0000001c001b7308 */ /* 0x000e220000001000 */
[----:B------:R-:W-:Y:S01]  /*2690*/  FADD.FTZ R29, -R28, -RZ ;  /* 0x800000ff1c1d7221 */ /* 0x000fe20000010100 */
[C---:B------:R-:W-:Y:S01]  /*26a0*/  IADD3 R30, PT, PT, R3.reuse, 0x7f, -R26 ;  /* 0x0000007f031e7810 */ /* 0x040fe20007ffe81a */
[----:B------:R-:W-:-:S02]  /*26b0*/  IMAD R2, R3, -0x800000, R2 ;  /* 0xff80000003027824 */ /* 0x000fc400078e0202 */
[----:B0-----:R-:W-:-:S04]  /*26c0*/  FFMA R26, R27, R29, 1 ;  /* 0x3f8000001b1a7423 */ /* 0x001fc8000000001d */
[----:B------:R-:W-:Y:S01]  /*26d0*/  FFMA R3, R27, R26, R27 ;  /* 0x0000001a1b037223 */ /* 0x000fe2000000001b */
[----:B------:R-:W-:-:S03]  /*26e0*/  IADD3 R27, PT, PT, R30, R25, RZ ;  /* 0x000000191e1b7210 */ /* 0x000fc60007ffe0ff */
[----:B------:R-:W-:-:S04]  /*26f0*/  FFMA R26, R2, R3, RZ ;  /* 0x00000003021a7223 */ /* 0x000fc800000000ff */
[----:B------:R-:W-:-:S04]  /*2700*/  FFMA R25, R29, R26, R2 ;  /* 0x0000001a1d197223 */ /* 0x000fc80000000002 */
[----:B------:R-:W-:-:S04]  /*2710*/  FFMA R30, R3, R25, R26 ;  /* 0x00000019031e7223 */ /* 0x000fc8000000001a */
[----:B------:R-:W-:-:S04]  /*2720*/  FFMA R29, R29, R30, R2 ;  /* 0x0000001e1d1d7223 */ /* 0x000fc80000000002 */
[----:B------:R-:W-:-:S05]  /*2730*/  FFMA R2, R3, R29, R30 ;  /* 0x0000001d03027223 */ /* 0x000fca000000001e */
[----:B------:R-:W-:-:S04]  /*2740*/  SHF.R.U32.HI R25, RZ, 0x17, R2 ;  /* 0x00000017ff197819 */ /* 0x000fc80000011602 */
[----:B------:R-:W-:-:S04]  /*2750*/  LOP3.LUT R25, R25, 0xff, RZ, 0xc0, !PT ;  /* 0x000000ff19197812 */ /* 0x000fc800078ec0ff */
[----:B------:R-:W-:-:S04]  /*2760*/  IADD3 R28, PT, PT, R25, R27, RZ ;  /* 0x0000001b191c7210 */ /* 0x000fc80007ffe0ff */
[----:B------:R-:W-:-:S04]  /*2770*/  IADD3 R25, PT, PT, R28, -0x1, RZ ;  /* 0xffffffff1c197810 */ /* 0x000fc80007ffe0ff */
[----:B------:R-:W-:-:S13]  /*2780*/  ISETP.GE.U32.AND P0, PT, R25, 0xfe, PT ;  /* 0x000000fe1900780c */ /* 0x000fda0003f06070 */
[----:B------:R-:W-:Y:S05]  /*2790*/  @!P0 BRA `(.L_x_44) ;  /* 0x0000000000808947 */ /* 0x000fea0003800000 */
[----:B------:R-:W-:-:S13]  /*27a0*/  ISETP.GT.AND P0, PT, R28, 0xfe, PT ;  /* 0x000000fe1c00780c */ /* 0x000fda0003f04270 */
[----:B------:R-:W-:Y:S05]  /*27b0*/  @P0 BRA `(.L_x_45) ;  /* 0x00000000006c0947 */ /* 0x000fea0003800000 */
[----:B------:R-:W-:-:S13]  /*27c0*/  ISETP.GE.AND P0, PT, R28, 0x1, PT ;  /* 0x000000011c00780c */ /* 0x000fda0003f06270 */
[----:B------:R-:W-:Y:S05]  /*27d0*/  @P0 BRA `(.L_x_46) ;  /* 0x0000000000740947 */ /* 0x000fea0003800000 */
[----:B------:R-:W-:Y:S02]  /*27e0*/  ISETP.GE.AND P0, PT, R28, -0x18, PT ;  /* 0xffffffe81c00780c */ /* 0x000fe40003f06270 */
[----:B------:R-:W-:-:S11]  /*27f0*/  LOP3.LUT R2, R2, 0x80000000, RZ, 0xc0, !PT ;  /* 0x8000000002027812 */ /* 0x000fd600078ec0ff */
[----:B------:R-:W-:Y:S05]  /*2800*/  @!P0 BRA `(.L_x_46) ;  /* 0x0000000000688947 */ /* 0x000fea0003800000 */
[CCC-:B------:R-:W-:Y:S01]  /*2810*/  FFMA.RP R25, R3.reuse, R29.reuse, R30.reuse ;  /* 0x0000001d03197223 */ /* 0x1c0fe2000000801e */
[CCC-:B------:R-:W-:Y:S01]  /*2820*/  FFMA.RM R26, R3.reuse, R29.reuse, R30.reuse ;  /* 0x0000001d031a7223 */ /* 0x1c0fe2000000401e */
[----:B------:R-:W-:Y:S01]  /*2830*/  FFMA.RZ R3, R3, R29, R30 ;  /* 0x0000001d03037223 */ /* 0x000fe2000000c01e */
[C---:B------:R-:W-:Y:S02]  /*2840*/  ISETP.NE.AND P3, PT, R28.reuse, RZ, PT ;  /* 0x000000ff1c00720c */ /* 0x040fe40003f65270 */
[C---:B------:R-:W-:Y:S02]  /*2850*/  ISETP.NE.AND P1, PT, R28.reuse, RZ, PT ;  /* 0x000000ff1c00720c */ /* 0x040fe40003f25270 */
[----:B------:R-:W-:Y:S02]  /*2860*/  LOP3.LUT R3, R3, 0x7fffff, RZ, 0xc0, !PT ;  /* 0x007fffff03037812 */ /* 0x000fe400078ec0ff */
[----:B------:R-:W-:Y:S02]  /*2870*/  FSETP.NEU.FTZ.AND P0, PT, R25, R26, PT ;  /* 0x0000001a1900720b */ /* 0x000fe40003f1d000 */
[----:B------:R-:W-:-:S02]  /*2880*/  IADD3 R26, PT, PT, R28, 0x20, RZ ;  /* 0x000000201c1a7810 */ /* 0x000fc40007ffe0ff */
[----:B------:R-:W-:Y:S02]  /*2890*/  LOP3.LUT R3, R3, 0x800000, RZ, 0xfc, !PT ;  /* 0x0080000003037812 */ /* 0x000fe400078efcff */
[----:B------:R-:W-:Y:S02]  /*28a0*/  IADD3 R28, PT, PT, -R28, RZ, RZ ;  /* 0x000000ff1c1c7210 */ /* 0x000fe40007ffe1ff */
[----:B------:R-:W-:Y:S02]  /*28b0*/  SHF.L.U32 R26, R3, R26, RZ ;  /* 0x0000001a031a7219 */ /* 0x000fe400000006ff */
[----:B------:R-:W-:Y:S02]  /*28c0*/  SEL R28, R28, RZ, P3 ;  /* 0x000000ff1c1c7207 */ /* 0x000fe40001800000 */
[----:B------:R-:W-:Y:S02]  /*28d0*/  ISETP.NE.AND P1, PT, R26, RZ, P1 ;  /* 0x000000ff1a00720c */ /* 0x000fe40000f25270 */
[----:B------:R-:W-:-:S02]  /*28e0*/  SHF.R.U32.HI R28, RZ, R28, R3 ;  /* 0x0000001cff1c7219 */ /* 0x000fc40000011603 */
[----:B------:R-:W-:Y:S02]  /*28f0*/  PLOP3.LUT P0, PT, P0, P1, PT, 0xf8, 0x8f ;  /* 0x00000000008f781c */ /* 0x000fe40000703f70 */
[----:B------:R-:W-:Y:S02]  /*2900*/  SHF.R.U32.HI R26, RZ, 0x1, R28 ;  /* 0x00000001ff1a7819 */ /* 0x000fe4000001161c */
[----:B------:R-:W-:-:S04]  /*2910*/  SEL R3, RZ, 0x1, !P0 ;  /* 0x00000001ff037807 */ /* 0x000fc80004000000 */
[----:B------:R-:W-:-:S04]  /*2920*/  LOP3.LUT R3, R3, 0x1, R26, 0xf8, !PT ;  /* 0x0000000103037812 */ /* 0x000fc800078ef81a */
[----:B------:R-:W-:-:S04]  /*2930*/  LOP3.LUT R3, R3, R28, RZ, 0xc0, !PT ;  /* 0x0000001c03037212 */ /* 0x000fc800078ec0ff */
[----:B------:R-:W-:-:S04]  /*2940*/  IADD3 R3, PT, PT, R26, R3, RZ ;  /* 0x000000031a037210 */ /* 0x000fc80007ffe0ff */
[----:B------:R-:W-:Y:S01]  /*2950*/  LOP3.LUT R2, R3, R2, RZ, 0xfc, !PT ;  /* 0x0000000203027212 */ /* 0x000fe200078efcff */
[----:B------:R-:W-:Y:S06]  /*2960*/  BRA `(.L_x_46) ;  /* 0x0000000000107947 */ /* 0x000fec0003800000 */
.L_x_45:
[----:B------:R-:W-:-:S04]  /*2970*/  LOP3.LUT R2, R2, 0x80000000, RZ, 0xc0, !PT ;  /* 0x8000000002027812 */ /* 0x000fc800078ec0ff */
[----:B------:R-:W-:Y:S01]  /*2980*/  LOP3.LUT R2, R2, 0x7f800000, RZ, 0xfc, !PT ;  /* 0x7f80000002027812 */ /* 0x000fe200078efcff */
[----:B------:R-:W-:Y:S06]  /*2990*/  BRA `(.L_x_46) ;  /* 0x0000000000047947 */ /* 0x000fec0003800000 */
.L_x_44:
[----:B------:R-:W-:-:S07]  /*29a0*/  LEA R2, R27, R2, 0x17 ;  /* 0x000000021b027211 */ /* 0x000fce00078eb8ff */
.L_x_46:
[----:B------:R-:W-:Y:S05]  /*29b0*/  BSYNC.RECONVERGENT B2 ;  /* 0x0000000000027941 */ /* 0x000fea0003800200 */
.L_x_43:
[----:B------:R-:W-:Y:S05]  /*29c0*/  BRA `(.L_x_47) ;  /* 0x0000000000207947 */ /* 0x000fea0003800000 */
.L_x_42:
[----:B------:R-:W-:-:S04]  /*29d0*/  LOP3.LUT R2, R3, 0x80000000, R2, 0x48, !PT ;  /* 0x8000000003027812 */ /* 0x000fc800078e4802 */
[----:B------:R-:W-:Y:S01]  /*29e0*/  LOP3.LUT R2, R2, 0x7f800000, RZ, 0xfc, !PT ;  /* 0x7f80000002027812 */ /* 0x000fe200078efcff */
[----:B------:R-:W-:Y:S06]  /*29f0*/  BRA `(.L_x_47) ;  /* 0x0000000000147947 */ /* 0x000fec0003800000 */
.L_x_41:
[----:B------:R-:W-:Y:S01]  /*2a00*/  LOP3.LUT R2, R3, 0x80000000, R2, 0x48, !PT ;  /* 0x8000000003027812 */ /* 0x000fe200078e4802 */
[----:B------:R-:W-:Y:S06]  /*2a10*/  BRA `(.L_x_47) ;  /* 0x00000000000c7947 */ /* 0x000fec0003800000 */
.L_x_40:
[----:B------:R-:W0:Y:S01]  /*2a20*/  MUFU.RSQ R2, -QNAN ;  /* 0xffc0000000027908 */ /* 0x000e220000001400 */
[----:B------:R-:W-:Y:S05]  /*2a30*/  BRA `(.L_x_47) ;  /* 0x0000000000047947 */ /* 0x000fea0003800000 */
.L_x_39:
[----:B------:R-:W-:-:S07]  /*2a40*/  FADD.FTZ R2, R2, R3 ;  /* 0x0000000302027221 */ /* 0x000fce0000010000 */
.L_x_47:
[----:B------:R-:W-:Y:S05]  /*2a50*/  BSYNC.RECONVERGENT B1 ;  /* 0x0000000000017941 */ /* 0x000fea0003800200 */
.L_x_37:
[----:B------:R-:W-:Y:S01]  /*2a60*/  HFMA2 R25, -RZ, RZ, 0, 0 ;  /* 0x00000000ff197431 */ /* 0x000fe200000001ff */
[----:B0-----:R-:W-:-:S03]  /*2a70*/  MOV R3, R2 ;  /* 0x0000000200037202 */ /* 0x001fc60000000f00 */
[----:B------:R-:W-:Y:S05]  /*2a80*/  RET.REL.NODEC R24 `(_Z11mcmc_kernelPfPKfP17curandStateXORWOWiiiiffff) ;  /* 0xffffffd4185c7950 */ /* 0x000fea0003c3ffff */
.L_x_48:
        /* <DEDUP_REMOVED lines=15> */
.L_x_50:


//--------------------- .nv.global.init           --------------------------
	.section	.nv.global.init,"aw",@progbits
	.align	4
.nv.global.init:
	.type		mrg32k3aM1SubSeq,@object
	.size		mrg32k3aM1SubSeq,(mrg32k3aM2SubSeq - mrg32k3aM1SubSeq)
mrg32k3aM1SubSeq:
        /*0000*/ 	.byte	0x0b, 0xcc, 0xee, 0x04, 0x73, 0x29, 0x8b, 0x6f, 0xf6, 0x53, 0x03, 0xf6, 0x23, 0xf6, 0xea, 0xda
        /* <DEDUP_REMOVED lines=125> */
	.type		mrg32k3aM2SubSeq,@object
	.size		mrg32k3aM2SubSeq,(mrg32k3aM1 - mrg32k3aM2SubSeq)
mrg32k3aM2SubSeq:
        /* <DEDUP_REMOVED lines=126> */
	.type		mrg32k3aM1,@object
	.size		mrg32k3aM1,(mrg32k3aM1Seq - mrg32k3aM1)
mrg32k3aM1:
        /* <DEDUP_REMOVED lines=144> */
	.type		mrg32k3aM1Seq,@object
	.size		mrg32k3aM1Seq,(mrg32k3aM2 - mrg32k3aM1Seq)
mrg32k3aM1Seq:
        /* <DEDUP_REMOVED lines=144> */
	.type		mrg32k3aM2,@object
	.size		mrg32k3aM2,(mrg32k3aM2Seq - mrg32k3aM2)
mrg32k3aM2:
        /* <DEDUP_REMOVED lines=144> */
	.type		mrg32k3aM2Seq,@object
	.size		mrg32k3aM2Seq,(precalc_xorwow_matrix - mrg32k3aM2Seq)
mrg32k3aM2Seq:
        /* <DEDUP_REMOVED lines=144> */
	.type		precalc_xorwow_matrix,@object
	.size		precalc_xorwow_matrix,(precalc_xorwow_offset_matrix - precalc_xorwow_matrix)
precalc_xorwow_matrix:
        /* <DEDUP_REMOVED lines=6400> */
	.type		precalc_xorwow_offset_matrix,@object
	.size		precalc_xorwow_offset_matrix,(.L_1 - precalc_xorwow_offset_matrix)
precalc_xorwow_offset_matrix:
        /* <DEDUP_REMOVED lines=6400> */
.L_1:


//--------------------- .nv.shared.reserved.0     --------------------------
	.section	.nv.shared.reserved.0,"aw",@nobits
	.weak		__nv_reservedSMEM_offset_0_alias
	.size		__nv_reservedSMEM_offset_0_alias, 0, 64
	.other		__nv_reservedSMEM_offset_0_alias,@"STO_CUDA_RESERVED_SHARED STV_DEFAULT"
__nv_reservedSMEM_offset_0_alias:
	.zero		0
	.zero		64


//--------------------- .nv.constant0._Z12setup_kernelP17curandStateXORWOWm --------------------------
	.section	.nv.constant0._Z12setup_kernelP17curandStateXORWOWm,"a",@progbits
	.sectionflags	@""
	.align	4
.nv.constant0._Z12setup_kernelP17curandStateXORWOWm:
	.zero		912


//--------------------- .nv.constant0._Z11mcmc_kernelPfPKfP17curandStateXORWOWiiiiffff --------------------------
	.section	.nv.constant0._Z11mcmc_kernelPfPKfP17curandStateXORWOWiiiiffff,"a",@progbits
	.sectionflags	@""
	.align	4
.nv.constant0._Z11mcmc_kernelPfPKfP17curandStateXORWOWiiiiffff:
	.zero		952


//--------------------- SYMBOLS --------------------------

	.type		.nv.reservedSmem.offset0,@object
	.size		.nv.reservedSmem.offset0,0x4
